//
// Generated by NVIDIA NVVM Compiler
//
// Compiler Build ID: CL-36424714
// Cuda compilation tools, release 13.0, V13.0.88
// Based on NVVM 20.0.0
//

.version 9.0
.target sm_100
.address_size 64

	// .globl	obracanie
.global .align 4 .b8 __cudart_i2opi_f[24] = {65, 144, 67, 60, 153, 149, 98, 219, 192, 221, 52, 245, 209, 87, 39, 252, 41, 21, 68, 78, 110, 131, 249, 162};

.visible .entry obracanie(
	.param .u64 .ptr .align 1 obracanie_param_0,
	.param .f32 obracanie_param_1
)
{
	.local .align 4 .b8 	__local_depot0[28];
	.reg .b64 	%SP;
	.reg .b64 	%SPL;
	.reg .pred 	%p<34>;
	.reg .b32 	%r<160>;
	.reg .b32 	%f<95>;
	.reg .b64 	%rd<79>;
	.reg .b64 	%fd<9>;

	mov.u64 	%SPL, __local_depot0;
	ld.param.u64 	%rd31, [obracanie_param_0];
	ld.param.f32 	%f20, [obracanie_param_1];
	add.u64 	%rd1, %SPL, 0;
	mov.u32 	%r55, %ntid.x;
	mov.u32 	%r56, %ctaid.x;
	mov.u32 	%r57, %tid.x;
	mad.lo.s32 	%r1, %r55, %r56, %r57;
	setp.gt.s32 	%p1, %r1, 9999999;
	@%p1 bra 	$L__BB0_34;
	cvta.to.global.u64 	%rd33, %rd31;
	mul.wide.s32 	%rd34, %r1, 8;
	add.s64 	%rd2, %rd33, %rd34;
	ld.global.f32 	%f1, [%rd2];
	mul.f32 	%f21, %f20, 0f3F22F983;
	cvt.rni.s32.f32 	%r159, %f21;
	cvt.rn.f32.s32 	%f22, %r159;
	fma.rn.f32 	%f23, %f22, 0fBFC90FDA, %f20;
	fma.rn.f32 	%f24, %f22, 0fB3A22168, %f23;
	fma.rn.f32 	%f94, %f22, 0fA7C234C5, %f24;
	abs.f32 	%f3, %f20;
	setp.ltu.f32 	%p2, %f3, 0f47CE4780;
	mov.u32 	%r147, %r159;
	mov.f32 	%f91, %f94;
	@%p2 bra 	$L__BB0_9;
	setp.neu.f32 	%p3, %f3, 0f7F800000;
	@%p3 bra 	$L__BB0_4;
	mov.f32 	%f27, 0f00000000;
	mul.rn.f32 	%f91, %f20, %f27;
	mov.b32 	%r147, 0;
	bra.uni 	$L__BB0_9;
$L__BB0_4:
	mov.b32 	%r3, %f20;
	shl.b32 	%r59, %r3, 8;
	or.b32  	%r4, %r59, -2147483648;
	mov.b64 	%rd69, 0;
	mov.b32 	%r144, 0;
	mov.u64 	%rd67, __cudart_i2opi_f;
	mov.u64 	%rd68, %rd1;
$L__BB0_5:
	.pragma "nounroll";
	ld.global.nc.u32 	%r60, [%rd67];
	mad.wide.u32 	%rd37, %r60, %r4, %rd69;
	shr.u64 	%rd69, %rd37, 32;
	st.local.u32 	[%rd68], %rd37;
	add.s32 	%r144, %r144, 1;
	add.s64 	%rd68, %rd68, 4;
	add.s64 	%rd67, %rd67, 4;
	setp.ne.s32 	%p4, %r144, 6;
	@%p4 bra 	$L__BB0_5;
	shr.u32 	%r61, %r3, 23;
	st.local.u32 	[%rd1+24], %rd69;
	and.b32  	%r7, %r61, 31;
	and.b32  	%r62, %r61, 224;
	add.s32 	%r63, %r62, -128;
	shr.u32 	%r64, %r63, 5;
	mul.wide.u32 	%rd38, %r64, 4;
	sub.s64 	%rd9, %rd1, %rd38;
	ld.local.u32 	%r145, [%rd9+24];
	ld.local.u32 	%r146, [%rd9+20];
	setp.eq.s32 	%p5, %r7, 0;
	@%p5 bra 	$L__BB0_8;
	shf.l.wrap.b32 	%r145, %r146, %r145, %r7;
	ld.local.u32 	%r65, [%rd9+16];
	shf.l.wrap.b32 	%r146, %r65, %r146, %r7;
$L__BB0_8:
	shr.u32 	%r66, %r145, 30;
	shf.l.wrap.b32 	%r67, %r146, %r145, 2;
	shl.b32 	%r68, %r146, 2;
	shr.u32 	%r69, %r67, 31;
	add.s32 	%r70, %r69, %r66;
	neg.s32 	%r71, %r70;
	setp.lt.s32 	%p6, %r3, 0;
	selp.b32 	%r147, %r71, %r70, %p6;
	xor.b32  	%r72, %r67, %r3;
	shr.s32 	%r73, %r67, 31;
	xor.b32  	%r74, %r73, %r67;
	xor.b32  	%r75, %r73, %r68;
	cvt.u64.u32 	%rd39, %r74;
	shl.b64 	%rd40, %rd39, 32;
	cvt.u64.u32 	%rd41, %r75;
	or.b64  	%rd42, %rd40, %rd41;
	cvt.rn.f64.s64 	%fd1, %rd42;
	mul.f64 	%fd2, %fd1, 0d3BF921FB54442D19;
	cvt.rn.f32.f64 	%f25, %fd2;
	neg.f32 	%f26, %f25;
	setp.lt.s32 	%p7, %r72, 0;
	selp.f32 	%f91, %f26, %f25, %p7;
$L__BB0_9:
	setp.ltu.f32 	%p8, %f3, 0f47CE4780;
	add.s32 	%r77, %r147, 1;
	mul.rn.f32 	%f28, %f91, %f91;
	and.b32  	%r78, %r147, 1;
	setp.eq.b32 	%p9, %r78, 1;
	selp.f32 	%f29, %f91, 0f3F800000, %p9;
	fma.rn.f32 	%f30, %f28, %f29, 0f00000000;
	fma.rn.f32 	%f31, %f28, 0f37CBAC00, 0fBAB607ED;
	selp.f32 	%f32, 0fB94D4153, %f31, %p9;
	selp.f32 	%f33, 0f3C0885E4, 0f3D2AAABB, %p9;
	fma.rn.f32 	%f34, %f32, %f28, %f33;
	selp.f32 	%f35, 0fBE2AAAA8, 0fBEFFFFFF, %p9;
	fma.rn.f32 	%f36, %f34, %f28, %f35;
	fma.rn.f32 	%f37, %f36, %f30, %f29;
	and.b32  	%r79, %r77, 2;
	setp.eq.s32 	%p10, %r79, 0;
	mov.f32 	%f38, 0f00000000;
	sub.f32 	%f39, %f38, %f37;
	selp.f32 	%f7, %f37, %f39, %p10;
	ld.global.f32 	%f8, [%rd2+4];
	mov.u32 	%r151, %r159;
	mov.f32 	%f92, %f94;
	@%p8 bra 	$L__BB0_17;
	setp.neu.f32 	%p11, %f3, 0f7F800000;
	@%p11 bra 	$L__BB0_12;
	mov.f32 	%f42, 0f00000000;
	mul.rn.f32 	%f92, %f20, %f42;
	mov.b32 	%r151, 0;
	bra.uni 	$L__BB0_17;
$L__BB0_12:
	mov.b32 	%r16, %f20;
	shl.b32 	%r81, %r16, 8;
	or.b32  	%r17, %r81, -2147483648;
	mov.b64 	%rd72, 0;
	mov.b32 	%r148, 0;
	mov.u64 	%rd70, __cudart_i2opi_f;
	mov.u64 	%rd71, %rd1;
$L__BB0_13:
	.pragma "nounroll";
	ld.global.nc.u32 	%r82, [%rd70];
	mad.wide.u32 	%rd45, %r82, %r17, %rd72;
	shr.u64 	%rd72, %rd45, 32;
	st.local.u32 	[%rd71], %rd45;
	add.s32 	%r148, %r148, 1;
	add.s64 	%rd71, %rd71, 4;
	add.s64 	%rd70, %rd70, 4;
	setp.ne.s32 	%p12, %r148, 6;
	@%p12 bra 	$L__BB0_13;
	shr.u32 	%r83, %r16, 23;
	st.local.u32 	[%rd1+24], %rd72;
	and.b32  	%r20, %r83, 31;
	and.b32  	%r84, %r83, 224;
	add.s32 	%r85, %r84, -128;
	shr.u32 	%r86, %r85, 5;
	mul.wide.u32 	%rd46, %r86, 4;
	sub.s64 	%rd16, %rd1, %rd46;
	ld.local.u32 	%r149, [%rd16+24];
	ld.local.u32 	%r150, [%rd16+20];
	setp.eq.s32 	%p13, %r20, 0;
	@%p13 bra 	$L__BB0_16;
	shf.l.wrap.b32 	%r149, %r150, %r149, %r20;
	ld.local.u32 	%r87, [%rd16+16];
	shf.l.wrap.b32 	%r150, %r87, %r150, %r20;
$L__BB0_16:
	shr.u32 	%r88, %r149, 30;
	shf.l.wrap.b32 	%r89, %r150, %r149, 2;
	shl.b32 	%r90, %r150, 2;
	shr.u32 	%r91, %r89, 31;
	add.s32 	%r92, %r91, %r88;
	neg.s32 	%r93, %r92;
	setp.lt.s32 	%p14, %r16, 0;
	selp.b32 	%r151, %r93, %r92, %p14;
	xor.b32  	%r94, %r89, %r16;
	shr.s32 	%r95, %r89, 31;
	xor.b32  	%r96, %r95, %r89;
	xor.b32  	%r97, %r95, %r90;
	cvt.u64.u32 	%rd47, %r96;
	shl.b64 	%rd48, %rd47, 32;
	cvt.u64.u32 	%rd49, %r97;
	or.b64  	%rd50, %rd48, %rd49;
	cvt.rn.f64.s64 	%fd3, %rd50;
	mul.f64 	%fd4, %fd3, 0d3BF921FB54442D19;
	cvt.rn.f32.f64 	%f40, %fd4;
	neg.f32 	%f41, %f40;
	setp.lt.s32 	%p15, %r94, 0;
	selp.f32 	%f92, %f41, %f40, %p15;
$L__BB0_17:
	setp.ltu.f32 	%p16, %f3, 0f47CE4780;
	mul.rn.f32 	%f43, %f92, %f92;
	and.b32  	%r99, %r151, 1;
	setp.eq.b32 	%p17, %r99, 1;
	selp.f32 	%f44, 0f3F800000, %f92, %p17;
	fma.rn.f32 	%f45, %f43, %f44, 0f00000000;
	fma.rn.f32 	%f46, %f43, 0f37CBAC00, 0fBAB607ED;
	selp.f32 	%f47, %f46, 0fB94D4153, %p17;
	selp.f32 	%f48, 0f3D2AAABB, 0f3C0885E4, %p17;
	fma.rn.f32 	%f49, %f47, %f43, %f48;
	selp.f32 	%f50, 0fBEFFFFFF, 0fBE2AAAA8, %p17;
	fma.rn.f32 	%f51, %f49, %f43, %f50;
	fma.rn.f32 	%f52, %f51, %f45, %f44;
	and.b32  	%r100, %r151, 2;
	setp.eq.s32 	%p18, %r100, 0;
	mov.f32 	%f53, 0f00000000;
	sub.f32 	%f54, %f53, %f52;
	selp.f32 	%f55, %f52, %f54, %p18;
	mul.f32 	%f56, %f8, %f55;
	mul.f32 	%f57, %f1, %f7;
	sub.f32 	%f12, %f57, %f56;
	mov.u32 	%r155, %r159;
	mov.f32 	%f93, %f94;
	@%p16 bra 	$L__BB0_25;
	setp.neu.f32 	%p19, %f3, 0f7F800000;
	@%p19 bra 	$L__BB0_20;
	mov.f32 	%f60, 0f00000000;
	mul.rn.f32 	%f93, %f20, %f60;
	mov.b32 	%r155, 0;
	bra.uni 	$L__BB0_25;
$L__BB0_20:
	mov.b32 	%r29, %f20;
	shl.b32 	%r102, %r29, 8;
	or.b32  	%r30, %r102, -2147483648;
	mov.b64 	%rd75, 0;
	mov.b32 	%r152, 0;
	mov.u64 	%rd73, __cudart_i2opi_f;
	mov.u64 	%rd74, %rd1;
$L__BB0_21:
	.pragma "nounroll";
	ld.global.nc.u32 	%r103, [%rd73];
	mad.wide.u32 	%rd53, %r103, %r30, %rd75;
	shr.u64 	%rd75, %rd53, 32;
	st.local.u32 	[%rd74], %rd53;
	add.s32 	%r152, %r152, 1;
	add.s64 	%rd74, %rd74, 4;
	add.s64 	%rd73, %rd73, 4;
	setp.ne.s32 	%p20, %r152, 6;
	@%p20 bra 	$L__BB0_21;
	shr.u32 	%r104, %r29, 23;
	st.local.u32 	[%rd1+24], %rd75;
	and.b32  	%r33, %r104, 31;
	and.b32  	%r105, %r104, 224;
	add.s32 	%r106, %r105, -128;
	shr.u32 	%r107, %r106, 5;
	mul.wide.u32 	%rd54, %r107, 4;
	sub.s64 	%rd23, %rd1, %rd54;
	ld.local.u32 	%r153, [%rd23+24];
	ld.local.u32 	%r154, [%rd23+20];
	setp.eq.s32 	%p21, %r33, 0;
	@%p21 bra 	$L__BB0_24;
	shf.l.wrap.b32 	%r153, %r154, %r153, %r33;
	ld.local.u32 	%r108, [%rd23+16];
	shf.l.wrap.b32 	%r154, %r108, %r154, %r33;
$L__BB0_24:
	shr.u32 	%r109, %r153, 30;
	shf.l.wrap.b32 	%r110, %r154, %r153, 2;
	shl.b32 	%r111, %r154, 2;
	shr.u32 	%r112, %r110, 31;
	add.s32 	%r113, %r112, %r109;
	neg.s32 	%r114, %r113;
	setp.lt.s32 	%p22, %r29, 0;
	selp.b32 	%r155, %r114, %r113, %p22;
	xor.b32  	%r115, %r110, %r29;
	shr.s32 	%r116, %r110, 31;
	xor.b32  	%r117, %r116, %r110;
	xor.b32  	%r118, %r116, %r111;
	cvt.u64.u32 	%rd55, %r117;
	shl.b64 	%rd56, %rd55, 32;
	cvt.u64.u32 	%rd57, %r118;
	or.b64  	%rd58, %rd56, %rd57;
	cvt.rn.f64.s64 	%fd5, %rd58;
	mul.f64 	%fd6, %fd5, 0d3BF921FB54442D19;
	cvt.rn.f32.f64 	%f58, %fd6;
	neg.f32 	%f59, %f58;
	setp.lt.s32 	%p23, %r115, 0;
	selp.f32 	%f93, %f59, %f58, %p23;
$L__BB0_25:
	setp.ltu.f32 	%p24, %f3, 0f47CE4780;
	mul.rn.f32 	%f61, %f93, %f93;
	and.b32  	%r120, %r155, 1;
	setp.eq.b32 	%p25, %r120, 1;
	selp.f32 	%f62, 0f3F800000, %f93, %p25;
	fma.rn.f32 	%f63, %f61, %f62, 0f00000000;
	fma.rn.f32 	%f64, %f61, 0f37CBAC00, 0fBAB607ED;
	selp.f32 	%f65, %f64, 0fB94D4153, %p25;
	selp.f32 	%f66, 0f3D2AAABB, 0f3C0885E4, %p25;
	fma.rn.f32 	%f67, %f65, %f61, %f66;
	selp.f32 	%f68, 0fBEFFFFFF, 0fBE2AAAA8, %p25;
	fma.rn.f32 	%f69, %f67, %f61, %f68;
	fma.rn.f32 	%f70, %f69, %f63, %f62;
	and.b32  	%r121, %r155, 2;
	setp.eq.s32 	%p26, %r121, 0;
	mov.f32 	%f71, 0f00000000;
	sub.f32 	%f72, %f71, %f70;
	selp.f32 	%f73, %f70, %f72, %p26;
	mul.f32 	%f16, %f1, %f73;
	@%p24 bra 	$L__BB0_33;
	setp.neu.f32 	%p27, %f3, 0f7F800000;
	@%p27 bra 	$L__BB0_28;
	mov.f32 	%f76, 0f00000000;
	mul.rn.f32 	%f94, %f20, %f76;
	mov.b32 	%r159, 0;
	bra.uni 	$L__BB0_33;
$L__BB0_28:
	mov.b32 	%r42, %f20;
	shl.b32 	%r123, %r42, 8;
	or.b32  	%r43, %r123, -2147483648;
	mov.b64 	%rd78, 0;
	mov.b32 	%r156, 0;
	mov.u64 	%rd76, __cudart_i2opi_f;
	mov.u64 	%rd77, %rd1;
$L__BB0_29:
	.pragma "nounroll";
	ld.global.nc.u32 	%r124, [%rd76];
	mad.wide.u32 	%rd61, %r124, %r43, %rd78;
	shr.u64 	%rd78, %rd61, 32;
	st.local.u32 	[%rd77], %rd61;
	add.s32 	%r156, %r156, 1;
	add.s64 	%rd77, %rd77, 4;
	add.s64 	%rd76, %rd76, 4;
	setp.ne.s32 	%p28, %r156, 6;
	@%p28 bra 	$L__BB0_29;
	shr.u32 	%r125, %r42, 23;
	st.local.u32 	[%rd1+24], %rd78;
	and.b32  	%r46, %r125, 31;
	and.b32  	%r126, %r125, 224;
	add.s32 	%r127, %r126, -128;
	shr.u32 	%r128, %r127, 5;
	mul.wide.u32 	%rd62, %r128, 4;
	sub.s64 	%rd30, %rd1, %rd62;
	ld.local.u32 	%r157, [%rd30+24];
	ld.local.u32 	%r158, [%rd30+20];
	setp.eq.s32 	%p29, %r46, 0;
	@%p29 bra 	$L__BB0_32;
	shf.l.wrap.b32 	%r157, %r158, %r157, %r46;
	ld.local.u32 	%r129, [%rd30+16];
	shf.l.wrap.b32 	%r158, %r129, %r158, %r46;
$L__BB0_32:
	shr.u32 	%r130, %r157, 30;
	shf.l.wrap.b32 	%r131, %r158, %r157, 2;
	shl.b32 	%r132, %r158, 2;
	shr.u32 	%r133, %r131, 31;
	add.s32 	%r134, %r133, %r130;
	neg.s32 	%r135, %r134;
	setp.lt.s32 	%p30, %r42, 0;
	selp.b32 	%r159, %r135, %r134, %p30;
	xor.b32  	%r136, %r131, %r42;
	shr.s32 	%r137, %r131, 31;
	xor.b32  	%r138, %r137, %r131;
	xor.b32  	%r139, %r137, %r132;
	cvt.u64.u32 	%rd63, %r138;
	shl.b64 	%rd64, %rd63, 32;
	cvt.u64.u32 	%rd65, %r139;
	or.b64  	%rd66, %rd64, %rd65;
	cvt.rn.f64.s64 	%fd7, %rd66;
	mul.f64 	%fd8, %fd7, 0d3BF921FB54442D19;
	cvt.rn.f32.f64 	%f74, %fd8;
	neg.f32 	%f75, %f74;
	setp.lt.s32 	%p31, %r136, 0;
	selp.f32 	%f94, %f75, %f74, %p31;
$L__BB0_33:
	add.s32 	%r141, %r159, 1;
	mul.rn.f32 	%f77, %f94, %f94;
	and.b32  	%r142, %r159, 1;
	setp.eq.b32 	%p32, %r142, 1;
	selp.f32 	%f78, %f94, 0f3F800000, %p32;
	fma.rn.f32 	%f79, %f77, %f78, 0f00000000;
	fma.rn.f32 	%f80, %f77, 0f37CBAC00, 0fBAB607ED;
	selp.f32 	%f81, 0fB94D4153, %f80, %p32;
	selp.f32 	%f82, 0f3C0885E4, 0f3D2AAABB, %p32;
	fma.rn.f32 	%f83, %f81, %f77, %f82;
	selp.f32 	%f84, 0fBE2AAAA8, 0fBEFFFFFF, %p32;
	fma.rn.f32 	%f85, %f83, %f77, %f84;
	fma.rn.f32 	%f86, %f85, %f79, %f78;
	and.b32  	%r143, %r141, 2;
	setp.eq.s32 	%p33, %r143, 0;
	mov.f32 	%f87, 0f00000000;
	sub.f32 	%f88, %f87, %f86;
	selp.f32 	%f89, %f86, %f88, %p33;
	fma.rn.f32 	%f90, %f8, %f89, %f16;
	st.global.f32 	[%rd2], %f12;
	st.global.f32 	[%rd2+4], %f90;
$L__BB0_34:
	ret;

}


// ===== COMPILED SASS (sm_100) =====

	.target	sm_100

	.elftype	@"ET_EXEC"


//--------------------- .note.nv.tkinfo           --------------------------
	.section	.note.nv.tkinfo,"",@"SHT_NOTE"
	.sectionflags	@"SHF_NOTE_NV_TKINFO"
	.tkinfo
        /*0018*/ 	.word	0x00000002
        /*0030*/ 	.string	""
        /*0030*/ 	.string	"ptxas"
        /*0030*/ 	.string	"Cuda compilation tools, release 13.0, V13.0.88"
        /*0030*/ 	.string	"Build cuda_13.0.r13.0/compiler.36424714_0"
        /*0030*/ 	.string	"-arch sm_100 -m 64 "



//--------------------- .note.nv.cuinfo           --------------------------
	.section	.note.nv.cuinfo,"",@"SHT_NOTE"
	.sectionflags	@"SHF_NOTE_NV_CUINFO"
        /*0018*/ 	.short	0x0002
        /*001a*/ 	.short	0x0064
        /*001c*/ 	.short	0x0082
	.zero		2


//--------------------- .nv.info                  --------------------------
	.section	.nv.info,"",@"SHT_CUDA_INFO"
	.align	4


	//----- nvinfo : EIATTR_REGCOUNT
	.align		4
        /*0000*/ 	.byte	0x04, 0x2f
        /*0002*/ 	.short	(.L_2 - .L_1)
	.align		4
.L_1:
        /*0004*/ 	.word	index@(obracanie)
        /*0008*/ 	.word	0x0000001e


	//----- nvinfo : EIATTR_FRAME_SIZE
	.align		4
.L_2:
        /*000c*/ 	.byte	0x04, 0x11
        /*000e*/ 	.short	(.L_4 - .L_3)
	.align		4
.L_3:
        /*0010*/ 	.word	index@(obracanie)
        /*0014*/ 	.word	0x00000000


	//----- nvinfo : EIATTR_MIN_STACK_SIZE
	.align		4
.L_4:
        /*0018*/ 	.byte	0x04, 0x12
        /*001a*/ 	.short	(.L_6 - .L_5)
	.align		4
.L_5:
        /*001c*/ 	.word	index@(obracanie)
        /*0020*/ 	.word	0x00000000
.L_6:


//--------------------- .nv.compat                --------------------------
	.section	.nv.compat,"",@"SHT_CUDA_COMPAT_INFO"
	.align	4
        /*0000*/ 	.byte	0x02, 0x09, 0x00, 0x00, 0x02, 0x02, 0x01, 0x00, 0x02, 0x05, 0x05, 0x00, 0x03, 0x07, 0x01, 0x01
        /*0010*/ 	.byte	0x02, 0x03, 0x00, 0x00, 0x02, 0x06, 0x01, 0x00, 0x04, 0x0b, 0x08, 0x00, 0x01, 0x00, 0x00, 0x00
        /*0020*/ 	.byte	0x00, 0x00, 0x00, 0x00


//--------------------- .nv.info.obracanie        --------------------------
	.section	.nv.info.obracanie,"",@"SHT_CUDA_INFO"
	.sectionflags	@""
	.align	4


	//----- nvinfo : EIATTR_CUDA_API_VERSION
	.align		4
        /*0000*/ 	.byte	0x04, 0x37
        /*0002*/ 	.short	(.L_8 - .L_7)
.L_7:
        /*0004*/ 	.word	0x00000082


	//----- nvinfo : EIATTR_KPARAM_INFO
	.align		4
.L_8:
        /*0008*/ 	.byte	0x04, 0x17
        /*000a*/ 	.short	(.L_10 - .L_9)
.L_9:
        /*000c*/ 	.word	0x00000000
        /*0010*/ 	.short	0x0001
        /*0012*/ 	.short	0x0008
        /*0014*/ 	.byte	0x00, 0xf0, 0x11, 0x00


	//----- nvinfo : EIATTR_KPARAM_INFO
	.align		4
.L_10:
        /*0018*/ 	.byte	0x04, 0x17
        /*001a*/ 	.short	(.L_12 - .L_11)
.L_11:
        /*001c*/ 	.word	0x00000000
        /*0020*/ 	.short	0x0000
        /*0022*/ 	.short	0x0000
        /*0024*/ 	.byte	0x00, 0xf5, 0x21, 0x00


	//----- nvinfo : EIATTR_SPARSE_MMA_MASK
	.align		4
.L_12:
        /*0028*/ 	.byte	0x03, 0x50
        /*002a*/ 	.short	0x0000


	//----- nvinfo : EIATTR_MAXREG_COUNT
	.align		4
        /*002c*/ 	.byte	0x03, 0x1b
        /*002e*/ 	.short	0x00ff


	//----- nvinfo : EIATTR_MERCURY_ISA_VERSION
	.align		4
        /*0030*/ 	.byte	0x03, 0x5f
        /*0032*/ 	.short	0x0101


	//----- nvinfo : EIATTR_VRC_CTA_INIT_COUNT
	.align		4
        /*0034*/ 	.byte	0x02, 0x4a
	.zero		1
	.zero		1


	//----- nvinfo : EIATTR_EXIT_INSTR_OFFSETS
	.align		4
        /*0038*/ 	.byte	0x04, 0x1c
        /*003a*/ 	.short	(.L_14 - .L_13)


	//   ....[0]....
.L_13:
        /*003c*/ 	.word	0x00000060


	//   ....[1]....
        /*0040*/ 	.word	0x00001da0


	//----- nvinfo : EIATTR_CBANK_PARAM_SIZE
	.align		4
.L_14:
        /*0044*/ 	.byte	0x03, 0x19
        /*0046*/ 	.short	0x000c


	//----- nvinfo : EIATTR_PARAM_CBANK
	.align		4
        /*0048*/ 	.byte	0x04, 0x0a
        /*004a*/ 	.short	(.L_16 - .L_15)
	.align		4
.L_15:
        /*004c*/ 	.word	index@(.nv.constant0.obracanie)
        /*0050*/ 	.short	0x0380
        /*0052*/ 	.short	0x000c


	//----- nvinfo : EIATTR_SW_WAR
	.align		4
.L_16:
        /*0054*/ 	.byte	0x04, 0x36
        /*0056*/ 	.short	(.L_18 - .L_17)
.L_17:
        /*0058*/ 	.word	0x00000008
.L_18:


//--------------------- .nv.callgraph             --------------------------
	.section	.nv.callgraph,"",@"SHT_CUDA_CALLGRAPH"
	.align	4
	.sectionentsize	8
	.align		4
        /*0000*/ 	.word	0x00000000
	.align		4
        /*0004*/ 	.word	0xffffffff
	.align		4
        /*0008*/ 	.word	0x00000000
	.align		4
        /*000c*/ 	.word	0xfffffffe
	.align		4
        /*0010*/ 	.word	0x00000000
	.align		4
        /*0014*/ 	.word	0xfffffffd
	.align		4
        /*0018*/ 	.word	0x00000000
	.align		4
        /*001c*/ 	.word	0xfffffffc


//--------------------- .nv.constant4             --------------------------
	.section	.nv.constant4,"a",@progbits
	.align	8
	.align		8
.nv.constant4:
        /*0000*/ 	.dword	__cudart_i2opi_f


//--------------------- .text.obracanie           --------------------------
	.section	.text.obracanie,"ax",@progbits
	.align	128
        .global         obracanie
        .type           obracanie,@function
        .size           obracanie,(.L_x_13 - obracanie)
        .other          obracanie,@"STO_CUDA_ENTRY STV_DEFAULT"
obracanie:
.text.obracanie:
[----:B------:R-:W-:Y:S01]  /*0000*/  LDC R1, c[0x0][0x37c] ;  /* 0x0000df00ff017b82 */ /* 0x000fe20000000800 */
[----:B------:R-:W0:Y:S01]  /*0010*/  S2R R5, SR_CTAID.X ;  /* 0x0000000000057919 */ /* 0x000e220000002500 */
[----:B------:R-:W0:Y:S01]  /*0020*/  LDCU UR4, c[0x0][0x360] ;  /* 0x00006c00ff0477ac */ /* 0x000e220008000800 */
[----:B------:R-:W0:Y:S02]  /*0030*/  S2R R0, SR_TID.X ;  /* 0x0000000000007919 */ /* 0x000e240000002100 */
[----:B0-----:R-:W-:-:S05]  /*0040*/  IMAD R5, R5, UR4, R0 ;  /* 0x0000000405057c24 */ /* 0x001fca000f8e0200 */
[----:B------:R-:W-:-:S13]  /*0050*/  ISETP.GT.AND P0, PT, R5, 0x98967f, PT ;  /* 0x0098967f0500780c */ /* 0x000fda0003f04270 */
[----:B------:R-:W-:Y:S05]  /*0060*/  @P0 EXIT ;  /* 0x000000000000094d */ /* 0x000fea0003800000 */
[----:B------:R-:W0:Y:S01]  /*0070*/  LDC R6, c[0x0][0x388] ;  /* 0x0000e200ff067b82 */ /* 0x000e220000000800 */
[----:B------:R-:W1:Y:S07]  /*0080*/  LDCU.64 UR6, c[0x0][0x358] ;  /* 0x00006b00ff0677ac */ /* 0x000e6e0008000a00 */
[----:B------:R-:W2:Y:S01]  /*0090*/  LDC.64 R2, c[0x0][0x380] ;  /* 0x0000e000ff027b82 */ /* 0x000ea20000000a00 */
[----:B0-----:R-:W-:-:S06]  /*00a0*/  FMUL R0, R6, 0.63661974668502807617 ;  /* 0x3f22f98306007820 */ /* 0x001fcc0000400000 */
[----:B------:R-:W0:Y:S01]  /*00b0*/  F2I.NTZ R0, R0 ;  /* 0x0000000000007305 */ /* 0x000e220000203100 */
[----:B------:R-:W-:Y:S01]  /*00c0*/  FSETP.GE.AND P0, PT, |R6|, 105615, PT ;  /* 0x47ce47800600780b */ /* 0x000fe20003f06200 */
[----:B--2---:R-:W-:-:S05]  /*00d0*/  IMAD.WIDE R2, R5, 0x8, R2 ;  /* 0x0000000805027825 */ /* 0x004fca00078e0202 */
[----:B-1----:R1:W5:Y:S01]  /*00e0*/  LDG.E R5, desc[UR6][R2.64] ;  /* 0x0000000602057981 */ /* 0x002362000c1e1900 */
[----:B0-----:R-:W-:Y:S01]  /*00f0*/  I2FP.F32.S32 R7, R0 ;  /* 0x0000000000077245 */ /* 0x001fe20000201400 */
[----:B------:R-:W-:-:S04]  /*0100*/  IMAD.MOV.U32 R8, RZ, RZ, R0 ;  /* 0x000000ffff087224 */ /* 0x000fc800078e0000 */
[----:B------:R-:W-:-:S04]  /*0110*/  FFMA R4, R7, -1.5707962512969970703, R6 ;  /* 0xbfc90fda07047823 */ /* 0x000fc80000000006 */
[----:B------:R-:W-:-:S04]  /*0120*/  FFMA R4, R7, -7.5497894158615963534e-08, R4 ;  /* 0xb3a2216807047823 */ /* 0x000fc80000000004 */
[----:B------:R-:W-:Y:S01]  /*0130*/  FFMA R7, R7, -5.3903029534742383927e-15, R4 ;  /* 0xa7c234c507077823 */ /* 0x000fe20000000004 */
[----:B------:R-:W-:-:S03]  /*0140*/  P2R R4, PR, RZ, 0x1 ;  /* 0x00000001ff047803 */ /* 0x000fc60000000000 */
[----:B------:R-:W-:Y:S01]  /*0150*/  IMAD.MOV.U32 R12, RZ, RZ, R7 ;  /* 0x000000ffff0c7224 */ /* 0x000fe200078e0007 */
[----:B-1----:R-:W-:Y:S06]  /*0160*/  @!P0 BRA `(.L_x_0) ;  /* 0x0000000400708947 */ /* 0x002fec0003800000 */
[----:B------:R-:W-:-:S13]  /*0170*/  FSETP.NEU.AND P0, PT, |R6|, +INF , PT ;  /* 0x7f8000000600780b */ /* 0x000fda0003f0d200 */
[----:B------:R-:W-:Y:S01]  /*0180*/  @!P0 FMUL R12, RZ, R6 ;  /* 0x00000006ff0c8220 */ /* 0x000fe20000400000 */
[----:B------:R-:W-:Y:S01]  /*0190*/  @!P0 IMAD.MOV.U32 R0, RZ, RZ, RZ ;  /* 0x000000ffff008224 */ /* 0x000fe200078e00ff */
[----:B------:R-:W-:Y:S06]  /*01a0*/  @!P0 BRA `(.L_x_0) ;  /* 0x0000000400608947 */ /* 0x000fec0003800000 */
[----:B------:R-:W-:Y:S01]  /*01b0*/  IMAD.SHL.U32 R4, R6, 0x100, RZ ;  /* 0x0000010006047824 */ /* 0x000fe200078e00ff */
[----:B------:R-:W-:Y:S01]  /*01c0*/  CS2R R20, SRZ ;  /* 0x0000000000147805 */ /* 0x000fe2000001ff00 */
[----:B------:R-:W-:Y:S01]  /*01d0*/  IMAD.MOV.U32 R0, RZ, RZ, RZ ;  /* 0x000000ffff007224 */ /* 0x000fe200078e00ff */
[----:B------:R-:W0:Y:S02]  /*01e0*/  LDCU.64 UR8, c[0x4][URZ] ;  /* 0x01000000ff0877ac */ /* 0x000e240008000a00 */
[----:B------:R-:W-:Y:S01]  /*01f0*/  LOP3.LUT R4, R4, 0x80000000, RZ, 0xfc, !PT ;  /* 0x8000000004047812 */ /* 0x000fe200078efcff */
[----:B------:R-:W-:-:S06]  /*0200*/  UMOV UR4, URZ ;  /* 0x000000ff00047c82 */ /* 0x000fcc0008000000 */
.L_x_1:
[----:B0-----:R-:W-:Y:S02]  /*0210*/  IMAD.U32 R14, RZ, RZ, UR8 ;  /* 0x00000008ff0e7e24 */ /* 0x001fe4000f8e00ff */
[----:B------:R-:W-:-:S05]  /*0220*/  IMAD.U32 R15, RZ, RZ, UR9 ;  /* 0x00000009ff0f7e24 */ /* 0x000fca000f8e00ff */
[----:B------:R-:W2:Y:S01]  /*0230*/  LDG.E.CONSTANT R13, desc[UR6][R14.64] ;  /* 0x000000060e0d7981 */ /* 0x000ea2000c1e9900 */
[----:B------:R-:W-:Y:S01]  /*0240*/  UIADD3 UR4, UPT, UPT, UR4, 0x1, URZ ;  /* 0x0000000104047890 */ /* 0x000fe2000fffe0ff */
[C---:B------:R-:W-:Y:S01]  /*0250*/  ISETP.EQ.AND P0, PT, R20.reuse, RZ, PT ;  /* 0x000000ff1400720c */ /* 0x040fe20003f02270 */
[----:B------:R-:W-:Y:S01]  /*0260*/  UIADD3 UR8, UP1, UPT, UR8, 0x4, URZ ;  /* 0x0000000408087890 */ /* 0x000fe2000ff3e0ff */
[C---:B------:R-:W-:Y:S01]  /*0270*/  ISETP.EQ.AND P1, PT, R20.reuse, 0x4, PT ;  /* 0x000000041400780c */ /* 0x040fe20003f22270 */
[----:B------:R-:W-:Y:S01]  /*0280*/  UISETP.NE.AND UP0, UPT, UR4, 0x6, UPT ;  /* 0x000000060400788c */ /* 0x000fe2000bf05270 */
[C---:B------:R-:W-:Y:S01]  /*0290*/  ISETP.EQ.AND P3, PT, R20.reuse, 0xc, PT ;  /* 0x0000000c1400780c */ /* 0x040fe20003f62270 */
[----:B------:R-:W-:Y:S01]  /*02a0*/  UIADD3.X UR9, UPT, UPT, URZ, UR9, URZ, UP1, !UPT ;  /* 0x00000009ff097290 */ /* 0x000fe20008ffe4ff */
[C---:B------:R-:W-:Y:S02]  /*02b0*/  ISETP.EQ.AND P4, PT, R20.reuse, 0x10, PT ;  /* 0x000000101400780c */ /* 0x040fe40003f82270 */
[----:B------:R-:W-:Y:S01]  /*02c0*/  ISETP.EQ.AND P5, PT, R20, 0x14, PT ;  /* 0x000000141400780c */ /* 0x000fe20003fa2270 */
[----:B--2---:R-:W-:-:S03]  /*02d0*/  IMAD.WIDE.U32 R12, R13, R4, RZ ;  /* 0x000000040d0c7225 */ /* 0x004fc600078e00ff */
[----:B------:R-:W-:-:S04]  /*02e0*/  IADD3 R10, P2, PT, R12, R0, RZ ;  /* 0x000000000c0a7210 */ /* 0x000fc80007f5e0ff */
[----:B------:R-:W-:Y:S01]  /*02f0*/  IADD3.X R0, PT, PT, R13, R21, RZ, P2, !PT ;  /* 0x000000150d007210 */ /* 0x000fe200017fe4ff */
[--C-:B------:R-:W-:Y:S01]  /*0300*/  @P0 IMAD.MOV.U32 R9, RZ, RZ, R10.reuse ;  /* 0x000000ffff090224 */ /* 0x100fe200078e000a */
[C---:B------:R-:W-:Y:S01]  /*0310*/  ISETP.EQ.AND P2, PT, R20.reuse, 0x8, PT ;  /* 0x000000081400780c */ /* 0x040fe20003f42270 */
[--C-:B------:R-:W-:Y:S02]  /*0320*/  @P1 IMAD.MOV.U32 R11, RZ, RZ, R10.reuse ;  /* 0x000000ffff0b1224 */ /* 0x100fe400078e000a */
[--C-:B------:R-:W-:Y:S02]  /*0330*/  @P3 IMAD.MOV.U32 R17, RZ, RZ, R10.reuse ;  /* 0x000000ffff113224 */ /* 0x100fe400078e000a */
[--C-:B------:R-:W-:Y:S02]  /*0340*/  @P4 IMAD.MOV.U32 R18, RZ, RZ, R10.reuse ;  /* 0x000000ffff124224 */ /* 0x100fe400078e000a */
[----:B------:R-:W-:Y:S02]  /*0350*/  @P5 IMAD.MOV.U32 R19, RZ, RZ, R10 ;  /* 0x000000ffff135224 */ /* 0x000fe400078e000a */
[----:B------:R-:W-:-:S04]  /*0360*/  VIADD R20, R20, 0x4 ;  /* 0x0000000414147836 */ /* 0x000fc80000000000 */
[----:B------:R-:W-:Y:S01]  /*0370*/  @P2 IMAD.MOV.U32 R16, RZ, RZ, R10 ;  /* 0x000000ffff102224 */ /* 0x000fe200078e000a */
[----:B------:R-:W-:Y:S06]  /*0380*/  BRA.U UP0, `(.L_x_1) ;  /* 0xfffffffd00a07547 */ /* 0x000fec000b83ffff */
[----:B------:R-:W-:-:S04]  /*0390*/  SHF.R.U32.HI R10, RZ, 0x17, R6 ;  /* 0x00000017ff0a7819 */ /* 0x000fc80000011606 */
[C---:B------:R-:W-:Y:S02]  /*03a0*/  LOP3.LUT R4, R10.reuse, 0xe0, RZ, 0xc0, !PT ;  /* 0x000000e00a047812 */ /* 0x040fe400078ec0ff */
[----:B------:R-:W-:Y:S02]  /*03b0*/  LOP3.LUT P6, RZ, R10, 0x1f, RZ, 0xc0, !PT ;  /* 0x0000001f0aff7812 */ /* 0x000fe400078cc0ff */
[----:B------:R-:W-:-:S04]  /*03c0*/  IADD3 R4, PT, PT, R4, -0x80, RZ ;  /* 0xffffff8004047810 */ /* 0x000fc80007ffe0ff */
[----:B------:R-:W-:-:S05]  /*03d0*/  SHF.R.U32.HI R4, RZ, 0x5, R4 ;  /* 0x00000005ff047819 */ /* 0x000fca0000011604 */
[----:B------:R-:W-:-:S05]  /*03e0*/  IMAD.U32 R13, R4, -0x4, RZ ;  /* 0xfffffffc040d7824 */ /* 0x000fca00078e00ff */
[C---:B------:R-:W-:Y:S02]  /*03f0*/  ISETP.EQ.AND P3, PT, R13.reuse, -0x18, PT ;  /* 0xffffffe80d00780c */ /* 0x040fe40003f62270 */
[C---:B------:R-:W-:Y:S02]  /*0400*/  ISETP.EQ.AND P4, PT, R13.reuse, -0x14, PT ;  /* 0xffffffec0d00780c */ /* 0x040fe40003f82270 */
[C---:B------:R-:W-:Y:S02]  /*0410*/  ISETP.EQ.AND P0, PT, R13.reuse, -0x10, PT ;  /* 0xfffffff00d00780c */ /* 0x040fe40003f02270 */
[C---:B------:R-:W-:Y:S02]  /*0420*/  ISETP.EQ.AND P1, PT, R13.reuse, -0xc, PT ;  /* 0xfffffff40d00780c */ /* 0x040fe40003f22270 */
[C---:B------:R-:W-:Y:S02]  /*0430*/  ISETP.EQ.AND P2, PT, R13.reuse, -0x8, PT ;  /* 0xfffffff80d00780c */ /* 0x040fe40003f42270 */
[----:B------:R-:W-:-:S03]  /*0440*/  ISETP.EQ.AND P5, PT, R13, 0x4, PT ;  /* 0x000000040d00780c */ /* 0x000fc60003fa2270 */
[--C-:B------:R-:W-:Y:S01]  /*0450*/  @P3 IMAD.MOV.U32 R4, RZ, RZ, R9.reuse ;  /* 0x000000ffff043224 */ /* 0x100fe200078e0009 */
[C---:B------:R-:W-:Y:S01]  /*0460*/  ISETP.EQ.AND P3, PT, R13.reuse, -0x4, PT ;  /* 0xfffffffc0d00780c */ /* 0x040fe20003f62270 */
[----:B------:R-:W-:Y:S02]  /*0470*/  @P4 IMAD.MOV.U32 R12, RZ, RZ, R9 ;  /* 0x000000ffff0c4224 */ /* 0x000fe400078e0009 */
[--C-:B------:R-:W-:Y:S01]  /*0480*/  @P4 IMAD.MOV.U32 R4, RZ, RZ, R11.reuse ;  /* 0x000000ffff044224 */ /* 0x100fe200078e000b */
[----:B------:R-:W-:Y:S01]  /*0490*/  ISETP.EQ.AND P4, PT, R13, RZ, PT ;  /* 0x000000ff0d00720c */ /* 0x000fe20003f82270 */
[----:B------:R-:W-:Y:S02]  /*04a0*/  @P0 IMAD.MOV.U32 R12, RZ, RZ, R11 ;  /* 0x000000ffff0c0224 */ /* 0x000fe400078e000b */
[--C-:B------:R-:W-:Y:S01]  /*04b0*/  @P0 IMAD.MOV.U32 R4, RZ, RZ, R16.reuse ;  /* 0x000000ffff040224 */ /* 0x100fe200078e0010 */
[----:B------:R-:W-:Y:S01]  /*04c0*/  @P1 MOV R4, R17 ;  /* 0x0000001100041202 */ /* 0x000fe20000000f00 */
[----:B------:R-:W-:-:S02]  /*04d0*/  @P1 IMAD.MOV.U32 R12, RZ, RZ, R16 ;  /* 0x000000ffff0c1224 */ /* 0x000fc400078e0010 */
[----:B------:R-:W-:Y:S02]  /*04e0*/  @P2 IMAD.MOV.U32 R12, RZ, RZ, R17 ;  /* 0x000000ffff0c2224 */ /* 0x000fe400078e0011 */
[--C-:B------:R-:W-:Y:S02]  /*04f0*/  @P2 IMAD.MOV.U32 R4, RZ, RZ, R18.reuse ;  /* 0x000000ffff042224 */ /* 0x100fe400078e0012 */
[----:B------:R-:W-:Y:S02]  /*0500*/  @P3 IMAD.MOV.U32 R12, RZ, RZ, R18 ;  /* 0x000000ffff0c3224 */ /* 0x000fe400078e0012 */
[--C-:B------:R-:W-:Y:S02]  /*0510*/  @P3 IMAD.MOV.U32 R4, RZ, RZ, R19.reuse ;  /* 0x000000ffff043224 */ /* 0x100fe400078e0013 */
[----:B------:R-:W-:Y:S02]  /*0520*/  @P4 IMAD.MOV.U32 R12, RZ, RZ, R19 ;  /* 0x000000ffff0c4224 */ /* 0x000fe400078e0013 */
[----:B------:R-:W-:-:S02]  /*0530*/  @P4 IMAD.MOV.U32 R4, RZ, RZ, R0 ;  /* 0x000000ffff044224 */ /* 0x000fc400078e0000 */
[----:B------:R-:W-:Y:S01]  /*0540*/  @P5 IMAD.MOV.U32 R12, RZ, RZ, R0 ;  /* 0x000000ffff0c5224 */ /* 0x000fe200078e0000 */
[----:B------:R-:W-:Y:S06]  /*0550*/  @!P6 BRA `(.L_x_2) ;  /* 0x00000000002ce947 */ /* 0x000fec0003800000 */
[----:B------:R-:W-:Y:S01]  /*0560*/  @P0 MOV R14, R9 ;  /* 0x00000009000e0202 */ /* 0x000fe20000000f00 */
[----:B------:R-:W-:Y:S01]  /*0570*/  @P1 IMAD.MOV.U32 R14, RZ, RZ, R11 ;  /* 0x000000ffff0e1224 */ /* 0x000fe200078e000b */
[----:B------:R-:W-:Y:S01]  /*0580*/  ISETP.EQ.AND P0, PT, R13, 0x8, PT ;  /* 0x000000080d00780c */ /* 0x000fe20003f02270 */
[----:B------:R-:W-:Y:S01]  /*0590*/  @P2 IMAD.MOV.U32 R14, RZ, RZ, R16 ;  /* 0x000000ffff0e2224 */ /* 0x000fe200078e0010 */
[----:B------:R-:W-:Y:S01]  /*05a0*/  LOP3.LUT R13, R10, 0x1f, RZ, 0xc0, !PT ;  /* 0x0000001f0a0d7812 */ /* 0x000fe200078ec0ff */
[----:B------:R-:W-:Y:S02]  /*05b0*/  @P3 IMAD.MOV.U32 R14, RZ, RZ, R17 ;  /* 0x000000ffff0e3224 */ /* 0x000fe400078e0011 */
[----:B------:R-:W-:Y:S01]  /*05c0*/  @P4 IMAD.MOV.U32 R14, RZ, RZ, R18 ;  /* 0x000000ffff0e4224 */ /* 0x000fe200078e0012 */
[----:B------:R-:W-:Y:S01]  /*05d0*/  SHF.L.W.U32.HI R4, R12, R13, R4 ;  /* 0x0000000d0c047219 */ /* 0x000fe20000010e04 */
[----:B------:R-:W-:-:S06]  /*05e0*/  @P5 IMAD.MOV.U32 R14, RZ, RZ, R19 ;  /* 0x000000ffff0e5224 */ /* 0x000fcc00078e0013 */
[----:B------:R-:W-:-:S05]  /*05f0*/  @P0 IMAD.MOV.U32 R14, RZ, RZ, R0 ;  /* 0x000000ffff0e0224 */ /* 0x000fca00078e0000 */
[----:B------:R-:W-:-:S07]  /*0600*/  SHF.L.W.U32.HI R12, R14, R13, R12 ;  /* 0x0000000d0e0c7219 */ /* 0x000fce0000010e0c */
.L_x_2:
[C---:B------:R-:W-:Y:S01]  /*0610*/  SHF.L.W.U32.HI R21, R12.reuse, 0x2, R4 ;  /* 0x000000020c157819 */ /* 0x040fe20000010e04 */
[----:B------:R-:W-:Y:S01]  /*0620*/  IMAD.SHL.U32 R12, R12, 0x4, RZ ;  /* 0x000000040c0c7824 */ /* 0x000fe200078e00ff */
[----:B------:R-:W-:Y:S01]  /*0630*/  UMOV UR4, 0x54442d19 ;  /* 0x54442d1900047882 */ /* 0x000fe20000000000 */
[----:B------:R-:W-:Y:S01]  /*0640*/  UMOV UR5, 0x3bf921fb ;  /* 0x3bf921fb00057882 */ /* 0x000fe20000000000 */
[----:B------:R-:W-:Y:S02]  /*0650*/  SHF.R.S32.HI R0, RZ, 0x1f, R21 ;  /* 0x0000001fff007819 */ /* 0x000fe40000011415 */
[----:B------:R-:W-:Y:S02]  /*0660*/  ISETP.GE.AND P0, PT, R6, RZ, PT ;  /* 0x000000ff0600720c */ /* 0x000fe40003f06270 */
[C---:B------:R-:W-:Y:S02]  /*0670*/  LOP3.LUT R12, R0.reuse, R12, RZ, 0x3c, !PT ;  /* 0x0000000c000c7212 */ /* 0x040fe400078e3cff */
[----:B------:R-:W-:-:S02]  /*0680*/  LOP3.LUT R13, R0, R21, RZ, 0x3c, !PT ;  /* 0x00000015000d7212 */ /* 0x000fc400078e3cff */
[----:B------:R-:W-:Y:S02]  /*0690*/  SHF.R.U32.HI R0, RZ, 0x1e, R4 ;  /* 0x0000001eff007819 */ /* 0x000fe40000011604 */
[C---:B------:R-:W-:Y:S02]  /*06a0*/  LOP3.LUT R4, R21.reuse, R6, RZ, 0x3c, !PT ;  /* 0x0000000615047212 */ /* 0x040fe400078e3cff */
[----:B------:R-:W0:Y:S01]  /*06b0*/  I2F.F64.S64 R12, R12 ;  /* 0x0000000c000c7312 */ /* 0x000e220000301c00 */
[----:B------:R-:W-:Y:S02]  /*06c0*/  LEA.HI R0, R21, R0, RZ, 0x1 ;  /* 0x0000000015007211 */ /* 0x000fe400078f08ff */
[----:B------:R-:W-:Y:S02]  /*06d0*/  ISETP.GE.AND P1, PT, R4, RZ, PT ;  /* 0x000000ff0400720c */ /* 0x000fe40003f26270 */
[----:B------:R-:W-:-:S05]  /*06e0*/  IADD3 R4, PT, PT, -R0, RZ, RZ ;  /* 0x000000ff00047210 */ /* 0x000fca0007ffe1ff */
[----:B------:R-:W-:Y:S01]  /*06f0*/  @!P0 IMAD.MOV.U32 R0, RZ, RZ, R4 ;  /* 0x000000ffff008224 */ /* 0x000fe200078e0004 */
[----:B0-----:R-:W-:-:S10]  /*0700*/  DMUL R14, R12, UR4 ;  /* 0x000000040c0e7c28 */ /* 0x001fd40008000000 */
[----:B------:R-:W0:Y:S02]  /*0710*/  F2F.F32.F64 R14, R14 ;  /* 0x0000000e000e7310 */ /* 0x000e240000301000 */
[----:B0-----:R-:W-:-:S07]  /*0720*/  FSEL R12, -R14, R14, !P1 ;  /* 0x0000000e0e0c7208 */ /* 0x001fce0004800100 */
.L_x_0:
[----:B------:R-:W-:Y:S02]  /*0730*/  IMAD.MOV.U32 R10, RZ, RZ, 0x37cbac00 ;  /* 0x37cbac00ff0a7424 */ /* 0x000fe400078e00ff */
[----:B------:R-:W-:Y:S01]  /*0740*/  FMUL R13, R12, R12 ;  /* 0x0000000c0c0d7220 */ /* 0x000fe20000400000 */
[----:B------:R-:W-:Y:S01]  /*0750*/  LOP3.LUT R14, R0, 0x1, RZ, 0xc0, !PT ;  /* 0x00000001000e7812 */ /* 0x000fe200078ec0ff */
[----:B------:R-:W-:Y:S01]  /*0760*/  IMAD.MOV.U32 R20, RZ, RZ, 0x3c0885e4 ;  /* 0x3c0885e4ff147424 */ /* 0x000fe200078e00ff */
[----:B------:R0:W5:Y:S01]  /*0770*/  LDG.E R4, desc[UR6][R2.64+0x4] ;  /* 0x0000040602047981 */ /* 0x000162000c1e1900 */
[----:B------:R-:W-:Y:S01]  /*0780*/  FFMA R15, R13, R10, -0.0013887860113754868507 ;  /* 0xbab607ed0d0f7423 */ /* 0x000fe2000000000a */
[----:B------:R-:W-:Y:S01]  /*0790*/  ISETP.NE.U32.AND P0, PT, R14, 0x1, PT ;  /* 0x000000010e00780c */ /* 0x000fe20003f05070 */
[----:B------:R-:W-:Y:S01]  /*07a0*/  VIADD R0, R0, 0x1 ;  /* 0x0000000100007836 */ /* 0x000fe20000000000 */
[----:B------:R-:W-:Y:S02]  /*07b0*/  FSETP.GE.AND P2, PT, |R6|, 105615, PT ;  /* 0x47ce47800600780b */ /* 0x000fe40003f46200 */
[----:B------:R-:W-:Y:S01]  /*07c0*/  FSEL R14, R15, -0.00019574658654164522886, P0 ;  /* 0xb94d41530f0e7808 */ /* 0x000fe20000000000 */
[----:B------:R-:W-:Y:S01]  /*07d0*/  IMAD.MOV.U32 R15, RZ, RZ, 0x3e2aaaa8 ;  /* 0x3e2aaaa8ff0f7424 */ /* 0x000fe200078e00ff */
[----:B------:R-:W-:-:S02]  /*07e0*/  FSEL R20, R20, 0.041666727513074874878, !P0 ;  /* 0x3d2aaabb14147808 */ /* 0x000fc40004000000 */
[----:B------:R-:W-:Y:S02]  /*07f0*/  LOP3.LUT P1, RZ, R0, 0x2, RZ, 0xc0, !PT ;  /* 0x0000000200ff7812 */ /* 0x000fe4000782c0ff */
[----:B------:R-:W-:Y:S01]  /*0800*/  FSEL R15, -R15, -0.4999999701976776123, !P0 ;  /* 0xbeffffff0f0f7808 */ /* 0x000fe20004000100 */
[C---:B------:R-:W-:Y:S01]  /*0810*/  FFMA R14, R13.reuse, R14, R20 ;  /* 0x0000000e0d0e7223 */ /* 0x040fe20000000014 */
[----:B------:R-:W-:Y:S01]  /*0820*/  FSEL R0, R12, 1, !P0 ;  /* 0x3f8000000c007808 */ /* 0x000fe20004000000 */
[----:B------:R-:W-:Y:S02]  /*0830*/  IMAD.MOV.U32 R12, RZ, RZ, R7 ;  /* 0x000000ffff0c7224 */ /* 0x000fe400078e0007 */
[C---:B------:R-:W-:Y:S02]  /*0840*/  FFMA R14, R13.reuse, R14, R15 ;  /* 0x0000000e0d0e7223 */ /* 0x040fe4000000000f */
[----:B------:R-:W-:-:S04]  /*0850*/  FFMA R13, R13, R0, RZ ;  /* 0x000000000d0d7223 */ /* 0x000fc800000000ff */
[----:B------:R-:W-:Y:S01]  /*0860*/  FFMA R22, R13, R14, R0 ;  /* 0x0000000e0d167223 */ /* 0x000fe20000000000 */
[----:B------:R-:W-:-:S03]  /*0870*/  IMAD.MOV.U32 R0, RZ, RZ, R8 ;  /* 0x000000ffff007224 */ /* 0x000fc600078e0008 */
[----:B------:R-:W-:Y:S01]  /*0880*/  @P1 FADD R22, RZ, -R22 ;  /* 0x80000016ff161221 */ /* 0x000fe20000000000 */
[----:B0-----:R-:W-:Y:S06]  /*0890*/  @!P2 BRA `(.L_x_3) ;  /* 0x000000040070a947 */ /* 0x001fec0003800000 */
[----:B------:R-:W-:-:S13]  /*08a0*/  FSETP.NEU.AND P0, PT, |R6|, +INF , PT ;  /* 0x7f8000000600780b */ /* 0x000fda0003f0d200 */
[----:B------:R-:W-:Y:S01]  /*08b0*/  @!P0 FMUL R12, RZ, R6 ;  /* 0x00000006ff0c8220 */ /* 0x000fe20000400000 */
[----:B------:R-:W-:Y:S01]  /*08c0*/  @!P0 MOV R0, RZ ;  /* 0x000000ff00008202 */ /* 0x000fe20000000f00 */
[----:B------:R-:W-:Y:S06]  /*08d0*/  @!P0 BRA `(.L_x_3) ;  /* 0x0000000400608947 */ /* 0x000fec0003800000 */
[----:B------:R-:W-:Y:S01]  /*08e0*/  IMAD.SHL.U32 R0, R6, 0x100, RZ ;  /* 0x0000010006007824 */ /* 0x000fe200078e00ff */
[----:B------:R-:W-:Y:S01]  /*08f0*/  CS2R R20, SRZ ;  /* 0x0000000000147805 */ /* 0x000fe2000001ff00 */
[----:B------:R-:W-:Y:S01]  /*0900*/  IMAD.MOV.U32 R23, RZ, RZ, RZ ;  /* 0x000000ffff177224 */ /* 0x000fe200078e00ff */
[----:B------:R-:W0:Y:S02]  /*0910*/  LDCU.64 UR8, c[0x4][URZ] ;  /* 0x01000000ff0877ac */ /* 0x000e240008000a00 */
[----:B------:R-:W-:Y:S01]  /*0920*/  LOP3.LUT R25, R0, 0x80000000, RZ, 0xfc, !PT ;  /* 0x8000000000197812 */ /* 0x000fe200078efcff */
[----:B------:R-:W-:-:S06]  /*0930*/  UMOV UR4, URZ ;  /* 0x000000ff00047c82 */ /* 0x000fcc0008000000 */
.L_x_4:
        /* <DEDUP_REMOVED lines=13> */
[----:B------:R-:W-:-:S05]  /*0a10*/  IADD3 R0, P2, PT, R14, R21, RZ ;  /* 0x000000150e007210 */ /* 0x000fca0007f5e0ff */
[----:B------:R-:W-:Y:S01]  /*0a20*/  IMAD.X R21, R15, 0x1, R23, P2 ;  /* 0x000000010f157824 */ /* 0x000fe200010e0617 */
[----:B------:R-:W-:Y:S01]  /*0a30*/  ISETP.EQ.AND P2, PT, R20, 0x8, PT ;  /* 0x000000081400780c */ /* 0x000fe20003f42270 */
[--C-:B------:R-:W-:Y:S02]  /*0a40*/  @P0 IMAD.MOV.U32 R9, RZ, RZ, R0.reuse ;  /* 0x000000ffff090224 */ /* 0x100fe400078e0000 */
[--C-:B------:R-:W-:Y:S02]  /*0a50*/  @P1 IMAD.MOV.U32 R11, RZ, RZ, R0.reuse ;  /* 0x000000ffff0b1224 */ /* 0x100fe400078e0000 */
[--C-:B------:R-:W-:Y:S02]  /*0a60*/  @P3 IMAD.MOV.U32 R17, RZ, RZ, R0.reuse ;  /* 0x000000ffff113224 */ /* 0x100fe400078e0000 */
[--C-:B------:R-:W-:Y:S02]  /*0a70*/  @P4 IMAD.MOV.U32 R18, RZ, RZ, R0.reuse ;  /* 0x000000ffff124224 */ /* 0x100fe400078e0000 */
[----:B------:R-:W-:-:S02]  /*0a80*/  @P5 IMAD.MOV.U32 R19, RZ, RZ, R0 ;  /* 0x000000ffff135224 */ /* 0x000fc400078e0000 */
[----:B------:R-:W-:Y:S02]  /*0a90*/  VIADD R20, R20, 0x4 ;  /* 0x0000000414147836 */ /* 0x000fe40000000000 */
[----:B------:R-:W-:Y:S01]  /*0aa0*/  @P2 MOV R16, R0 ;  /* 0x0000000000102202 */ /* 0x000fe20000000f00 */
[----:B------:R-:W-:Y:S06]  /*0ab0*/  BRA.U UP0, `(.L_x_4) ;  /* 0xfffffffd00a07547 */ /* 0x000fec000b83ffff */
[----:B------:R-:W-:-:S04]  /*0ac0*/  SHF.R.U32.HI R14, RZ, 0x17, R6 ;  /* 0x00000017ff0e7819 */ /* 0x000fc80000011606 */
[C---:B------:R-:W-:Y:S02]  /*0ad0*/  LOP3.LUT R0, R14.reuse, 0xe0, RZ, 0xc0, !PT ;  /* 0x000000e00e007812 */ /* 0x040fe400078ec0ff */
[----:B------:R-:W-:-:S03]  /*0ae0*/  LOP3.LUT P6, RZ, R14, 0x1f, RZ, 0xc0, !PT ;  /* 0x0000001f0eff7812 */ /* 0x000fc600078cc0ff */
[----:B------:R-:W-:-:S05]  /*0af0*/  VIADD R0, R0, 0xffffff80 ;  /* 0xffffff8000007836 */ /* 0x000fca0000000000 */
        /* <DEDUP_REMOVED lines=8> */
[----:B------:R-:W-:Y:S01]  /*0b80*/  @P3 IMAD.MOV.U32 R0, RZ, RZ, R9 ;  /* 0x000000ffff003224 */ /* 0x000fe200078e0009 */
[C---:B------:R-:W-:Y:S01]  /*0b90*/  ISETP.EQ.AND P3, PT, R15.reuse, -0x4, PT ;  /* 0xfffffffc0f00780c */ /* 0x040fe20003f62270 */
[--C-:B------:R-:W-:Y:S01]  /*0ba0*/  @P4 IMAD.MOV.U32 R0, RZ, RZ, R11.reuse ;  /* 0x000000ffff004224 */ /* 0x100fe200078e000b */
[----:B------:R-:W-:Y:S01]  /*0bb0*/  @P4 MOV R12, R9 ;  /* 0x00000009000c4202 */ /* 0x000fe20000000f00 */
[----:B------:R-:W-:Y:S01]  /*0bc0*/  @P0 IMAD.MOV.U32 R12, RZ, RZ, R11 ;  /* 0x000000ffff0c0224 */ /* 0x000fe200078e000b */
[----:B------:R-:W-:Y:S01]  /*0bd0*/  ISETP.EQ.AND P4, PT, R15, RZ, PT ;  /* 0x000000ff0f00720c */ /* 0x000fe20003f82270 */
[--C-:B------:R-:W-:Y:S02]  /*0be0*/  @P0 IMAD.MOV.U32 R0, RZ, RZ, R16.reuse ;  /* 0x000000ffff000224 */ /* 0x100fe400078e0010 */
[----:B------:R-:W-:Y:S02]  /*0bf0*/  @P1 IMAD.MOV.U32 R12, RZ, RZ, R16 ;  /* 0x000000ffff0c1224 */ /* 0x000fe400078e0010 */
[----:B------:R-:W-:-:S02]  /*0c00*/  @P1 IMAD.MOV.U32 R0, RZ, RZ, R17 ;  /* 0x000000ffff001224 */ /* 0x000fc400078e0011 */
[----:B------:R-:W-:Y:S02]  /*0c10*/  @P2 IMAD.MOV.U32 R12, RZ, RZ, R17 ;  /* 0x000000ffff0c2224 */ /* 0x000fe400078e0011 */
[----:B------:R-:W-:Y:S01]  /*0c20*/  @P2 IMAD.MOV.U32 R0, RZ, RZ, R18 ;  /* 0x000000ffff002224 */ /* 0x000fe200078e0012 */
[----:B------:R-:W-:Y:S01]  /*0c30*/  @P3 MOV R12, R18 ;  /* 0x00000012000c3202 */ /* 0x000fe20000000f00 */
[--C-:B------:R-:W-:Y:S02]  /*0c40*/  @P3 IMAD.MOV.U32 R0, RZ, RZ, R19.reuse ;  /* 0x000000ffff003224 */ /* 0x100fe400078e0013 */
[----:B------:R-:W-:Y:S02]  /*0c50*/  @P4 IMAD.MOV.U32 R12, RZ, RZ, R19 ;  /* 0x000000ffff0c4224 */ /* 0x000fe400078e0013 */
[--C-:B------:R-:W-:Y:S02]  /*0c60*/  @P4 IMAD.MOV.U32 R0, RZ, RZ, R21.reuse ;  /* 0x000000ffff004224 */ /* 0x100fe400078e0015 */
[----:B------:R-:W-:Y:S01]  /*0c70*/  @P5 IMAD.MOV.U32 R12, RZ, RZ, R21 ;  /* 0x000000ffff0c5224 */ /* 0x000fe200078e0015 */
[----:B------:R-:W-:Y:S06]  /*0c80*/  @!P6 BRA `(.L_x_5) ;  /* 0x00000000002ce947 */ /* 0x000fec0003800000 */
[----:B------:R-:W-:Y:S01]  /*0c90*/  @P0 IMAD.MOV.U32 R13, RZ, RZ, R9 ;  /* 0x000000ffff0d0224 */ /* 0x000fe200078e0009 */
[----:B------:R-:W-:Y:S01]  /*0ca0*/  ISETP.EQ.AND P0, PT, R15, 0x8, PT ;  /* 0x000000080f00780c */ /* 0x000fe20003f02270 */
[----:B------:R-:W-:Y:S01]  /*0cb0*/  @P1 IMAD.MOV.U32 R13, RZ, RZ, R11 ;  /* 0x000000ffff0d1224 */ /* 0x000fe200078e000b */
[----:B------:R-:W-:Y:S01]  /*0cc0*/  LOP3.LUT R15, R14, 0x1f, RZ, 0xc0, !PT ;  /* 0x0000001f0e0f7812 */ /* 0x000fe200078ec0ff */
[----:B------:R-:W-:Y:S01]  /*0cd0*/  @P2 IMAD.MOV.U32 R13, RZ, RZ, R16 ;  /* 0x000000ffff0d2224 */ /* 0x000fe200078e0010 */
[----:B------:R-:W-:Y:S01]  /*0ce0*/  @P3 MOV R13, R17 ;  /* 0x00000011000d3202 */ /* 0x000fe20000000f00 */
[----:B------:R-:W-:Y:S01]  /*0cf0*/  @P4 IMAD.MOV.U32 R13, RZ, RZ, R18 ;  /* 0x000000ffff0d4224 */ /* 0x000fe200078e0012 */
[----:B------:R-:W-:Y:S01]  /*0d00*/  SHF.L.W.U32.HI R0, R12, R15, R0 ;  /* 0x0000000f0c007219 */ /* 0x000fe20000010e00 */
[----:B------:R-:W-:-:S06]  /*0d10*/  @P5 IMAD.MOV.U32 R13, RZ, RZ, R19 ;  /* 0x000000ffff0d5224 */ /* 0x000fcc00078e0013 */
[----:B------:R-:W-:-:S05]  /*0d20*/  @P0 IMAD.MOV.U32 R13, RZ, RZ, R21 ;  /* 0x000000ffff0d0224 */ /* 0x000fca00078e0015 */
[----:B------:R-:W-:-:S07]  /*0d30*/  SHF.L.W.U32.HI R12, R13, R15, R12 ;  /* 0x0000000f0d0c7219 */ /* 0x000fce0000010e0c */
.L_x_5:
        /* <DEDUP_REMOVED lines=12> */
[----:B------:R-:W-:-:S03]  /*0e00*/  ISETP.GE.AND P0, PT, R20, RZ, PT ;  /* 0x000000ff1400720c */ /* 0x000fc60003f06270 */
[----:B------:R-:W-:-:S04]  /*0e10*/  IMAD.MOV R20, RZ, RZ, -R0 ;  /* 0x000000ffff147224 */ /* 0x000fc800078e0a00 */
[----:B------:R-:W-:Y:S01]  /*0e20*/  @!P1 IMAD.MOV.U32 R0, RZ, RZ, R20 ;  /* 0x000000ffff009224 */ /* 0x000fe200078e0014 */
[----:B0-----:R-:W-:-:S10]  /*0e30*/  DMUL R14, R12, UR4 ;  /* 0x000000040c0e7c28 */ /* 0x001fd40008000000 */
[----:B------:R-:W0:Y:S02]  /*0e40*/  F2F.F32.F64 R14, R14 ;  /* 0x0000000e000e7310 */ /* 0x000e240000301000 */
[----:B0-----:R-:W-:-:S07]  /*0e50*/  FSEL R12, -R14, R14, !P0 ;  /* 0x0000000e0e0c7208 */ /* 0x001fce0004000100 */
.L_x_3:
[----:B------:R-:W-:Y:S01]  /*0e60*/  FMUL R13, R12, R12 ;  /* 0x0000000c0c0d7220 */ /* 0x000fe20000400000 */
[C---:B------:R-:W-:Y:S01]  /*0e70*/  LOP3.LUT R15, R0.reuse, 0x1, RZ, 0xc0, !PT ;  /* 0x00000001000f7812 */ /* 0x040fe200078ec0ff */
[----:B------:R-:W-:Y:S01]  /*0e80*/  IMAD.MOV.U32 R24, RZ, RZ, 0x3d2aaabb ;  /* 0x3d2aaabbff187424 */ /* 0x000fe200078e00ff */
[----:B------:R-:W-:Y:S01]  /*0e90*/  MOV R20, 0x3effffff ;  /* 0x3effffff00147802 */ /* 0x000fe20000000f00 */
[----:B------:R-:W-:Y:S01]  /*0ea0*/  FFMA R14, R13, R10, -0.0013887860113754868507 ;  /* 0xbab607ed0d0e7423 */ /* 0x000fe2000000000a */
[----:B------:R-:W-:Y:S01]  /*0eb0*/  ISETP.NE.U32.AND P0, PT, R15, 0x1, PT ;  /* 0x000000010f00780c */ /* 0x000fe20003f05070 */
[----:B------:R-:W-:Y:S01]  /*0ec0*/  IMAD.MOV.U32 R23, RZ, RZ, R8 ;  /* 0x000000ffff177224 */ /* 0x000fe200078e0008 */
[----:B------:R-:W-:Y:S02]  /*0ed0*/  LOP3.LUT P1, RZ, R0, 0x2, RZ, 0xc0, !PT ;  /* 0x0000000200ff7812 */ /* 0x000fe4000782c0ff */
[----:B------:R-:W-:Y:S02]  /*0ee0*/  FSEL R14, R14, -0.00019574658654164522886, !P0 ;  /* 0xb94d41530e0e7808 */ /* 0x000fe40004000000 */
[----:B------:R-:W-:-:S02]  /*0ef0*/  FSEL R24, R24, 0.0083327032625675201416, !P0 ;  /* 0x3c0885e418187808 */ /* 0x000fc40004000000 */
[----:B------:R-:W-:Y:S01]  /*0f00*/  FSEL R0, R12, 1, P0 ;  /* 0x3f8000000c007808 */ /* 0x000fe20000000000 */
[----:B------:R-:W-:Y:S01]  /*0f10*/  IMAD.MOV.U32 R12, RZ, RZ, R7 ;  /* 0x000000ffff0c7224 */ /* 0x000fe200078e0007 */
[----:B------:R-:W-:Y:S01]  /*0f20*/  FSEL R21, -R20, -0.16666662693023681641, !P0 ;  /* 0xbe2aaaa814157808 */ /* 0x000fe20004000100 */
[C---:B------:R-:W-:Y:S01]  /*0f30*/  FFMA R14, R13.reuse, R14, R24 ;  /* 0x0000000e0d0e7223 */ /* 0x040fe20000000018 */
[----:B------:R-:W-:Y:S01]  /*0f40*/  FSETP.GE.AND P2, PT, |R6|, 105615, PT ;  /* 0x47ce47800600780b */ /* 0x000fe20003f46200 */
[C---:B------:R-:W-:Y:S02]  /*0f50*/  FFMA R15, R13.reuse, R0, RZ ;  /* 0x000000000d0f7223 */ /* 0x040fe400000000ff */
[----:B------:R-:W-:-:S04]  /*0f60*/  FFMA R14, R13, R14, R21 ;  /* 0x0000000e0d0e7223 */ /* 0x000fc80000000015 */
[----:B------:R-:W-:-:S04]  /*0f70*/  FFMA R15, R15, R14, R0 ;  /* 0x0000000e0f0f7223 */ /* 0x000fc80000000000 */
[----:B------:R-:W-:-:S04]  /*0f80*/  @P1 FADD R15, RZ, -R15 ;  /* 0x8000000fff0f1221 */ /* 0x000fc80000000000 */
[----:B-----5:R-:W-:-:S04]  /*0f90*/  FMUL R0, R4, R15 ;  /* 0x0000000f04007220 */ /* 0x020fc80000400000 */
[----:B------:R-:W-:Y:S01]  /*0fa0*/  FFMA R21, R5, R22, -R0 ;  /* 0x0000001605157223 */ /* 0x000fe20000000800 */
[----:B------:R-:W-:Y:S06]  /*0fb0*/  @!P2 BRA `(.L_x_6) ;  /* 0x000000040070a947 */ /* 0x000fec0003800000 */
        /* <DEDUP_REMOVED lines=10> */
.L_x_7:
        /* <DEDUP_REMOVED lines=49> */
[----:B------:R-:W-:Y:S01]  /*1370*/  @P4 IMAD.MOV.U32 R12, RZ, RZ, R19 ;  /* 0x000000ffff0c4224 */ /* 0x000fe200078e0013 */
[----:B------:R-:W-:Y:S01]  /*1380*/  @P5 MOV R12, R23 ;  /* 0x00000017000c5202 */ /* 0x000fe20000000f00 */
[----:B------:R-:W-:Y:S01]  /*1390*/  @P4 IMAD.MOV.U32 R0, RZ, RZ, R23 ;  /* 0x000000ffff004224 */ /* 0x000fe200078e0017 */
[----:B------:R-:W-:Y:S06]  /*13a0*/  @!P6 BRA `(.L_x_8) ;  /* 0x00000000002ce947 */ /* 0x000fec0003800000 */
[----:B------:R-:W-:Y:S01]  /*13b0*/  @P0 IMAD.MOV.U32 R13, RZ, RZ, R9 ;  /* 0x000000ffff0d0224 */ /* 0x000fe200078e0009 */
[----:B------:R-:W-:Y:S01]  /*13c0*/  ISETP.EQ.AND P0, PT, R15, 0x8, PT ;  /* 0x000000080f00780c */ /* 0x000fe20003f02270 */
[----:B------:R-:W-:Y:S01]  /*13d0*/  @P1 IMAD.MOV.U32 R13, RZ, RZ, R11 ;  /* 0x000000ffff0d1224 */ /* 0x000fe200078e000b */
[----:B------:R-:W-:Y:S01]  /*13e0*/  LOP3.LUT R15, R14, 0x1f, RZ, 0xc0, !PT ;  /* 0x0000001f0e0f7812 */ /* 0x000fe200078ec0ff */
[----:B------:R-:W-:Y:S02]  /*13f0*/  @P2 IMAD.MOV.U32 R13, RZ, RZ, R16 ;  /* 0x000000ffff0d2224 */ /* 0x000fe400078e0010 */
[----:B------:R-:W-:Y:S01]  /*1400*/  @P3 IMAD.MOV.U32 R13, RZ, RZ, R17 ;  /* 0x000000ffff0d3224 */ /* 0x000fe200078e0011 */
[----:B------:R-:W-:Y:S01]  /*1410*/  SHF.L.W.U32.HI R0, R12, R15, R0 ;  /* 0x0000000f0c007219 */ /* 0x000fe20000010e00 */
[----:B------:R-:W-:Y:S02]  /*1420*/  @P4 IMAD.MOV.U32 R13, RZ, RZ, R18 ;  /* 0x000000ffff0d4224 */ /* 0x000fe400078e0012 */
[----:B------:R-:W-:-:S04]  /*1430*/  @P5 IMAD.MOV.U32 R13, RZ, RZ, R19 ;  /* 0x000000ffff0d5224 */ /* 0x000fc800078e0013 */
[----:B------:R-:W-:-:S04]  /*1440*/  @P0 MOV R13, R23 ;  /* 0x00000017000d0202 */ /* 0x000fc80000000f00 */
[----:B------:R-:W-:-:S07]  /*1450*/  SHF.L.W.U32.HI R12, R13, R15, R12 ;  /* 0x0000000f0d0c7219 */ /* 0x000fce0000010e0c */
.L_x_8:
        /* <DEDUP_REMOVED lines=18> */
.L_x_6:
[----:B------:R-:W-:Y:S01]  /*1580*/  FMUL R13, R12, R12 ;  /* 0x0000000c0c0d7220 */ /* 0x000fe20000400000 */
[C---:B------:R-:W-:Y:S01]  /*1590*/  LOP3.LUT R14, R23.reuse, 0x1, RZ, 0xc0, !PT ;  /* 0x00000001170e7812 */ /* 0x040fe200078ec0ff */
[----:B------:R-:W-:Y:S01]  /*15a0*/  IMAD.MOV.U32 R22, RZ, RZ, 0x3d2aaabb ;  /* 0x3d2aaabbff167424 */ /* 0x000fe200078e00ff */
[----:B------:R-:W-:Y:S01]  /*15b0*/  LOP3.LUT P1, RZ, R23, 0x2, RZ, 0xc0, !PT ;  /* 0x0000000217ff7812 */ /* 0x000fe2000782c0ff */
[----:B------:R-:W-:Y:S01]  /*15c0*/  FFMA R0, R13, R10, -0.0013887860113754868507 ;  /* 0xbab607ed0d007423 */ /* 0x000fe2000000000a */
[----:B------:R-:W-:Y:S02]  /*15d0*/  ISETP.NE.U32.AND P0, PT, R14, 0x1, PT ;  /* 0x000000010e00780c */ /* 0x000fe40003f05070 */
[----:B------:R-:W-:Y:S02]  /*15e0*/  FSETP.GE.AND P2, PT, |R6|, 105615, PT ;  /* 0x47ce47800600780b */ /* 0x000fe40003f46200 */
[----:B------:R-:W-:Y:S02]  /*15f0*/  FSEL R14, R0, -0.00019574658654164522886, !P0 ;  /* 0xb94d4153000e7808 */ /* 0x000fe40004000000 */
[----:B------:R-:W-:-:S02]  /*1600*/  FSEL R22, R22, 0.0083327032625675201416, !P0 ;  /* 0x3c0885e416167808 */ /* 0x000fc40004000000 */
[----:B------:R-:W-:Y:S02]  /*1610*/  FSEL R0, R12, 1, P0 ;  /* 0x3f8000000c007808 */ /* 0x000fe40000000000 */
[----:B------:R-:W-:Y:S01]  /*1620*/  FSEL R23, -R20, -0.16666662693023681641, !P0 ;  /* 0xbe2aaaa814177808 */ /* 0x000fe20004000100 */
[C---:B------:R-:W-:Y:S02]  /*1630*/  FFMA R14, R13.reuse, R14, R22 ;  /* 0x0000000e0d0e7223 */ /* 0x040fe40000000016 */
[C---:B------:R-:W-:Y:S02]  /*1640*/  FFMA R15, R13.reuse, R0, RZ ;  /* 0x000000000d0f7223 */ /* 0x040fe400000000ff */
[----:B------:R-:W-:-:S04]  /*1650*/  FFMA R14, R13, R14, R23 ;  /* 0x0000000e0d0e7223 */ /* 0x000fc80000000017 */
[----:B------:R-:W-:-:S04]  /*1660*/  FFMA R0, R15, R14, R0 ;  /* 0x0000000e0f007223 */ /* 0x000fc80000000000 */
[----:B------:R-:W-:-:S04]  /*1670*/  @P1 FADD R0, RZ, -R0 ;  /* 0x80000000ff001221 */ /* 0x000fc80000000000 */
[----:B------:R-:W-:Y:S01]  /*1680*/  FMUL R5, R5, R0 ;  /* 0x0000000005057220 */ /* 0x000fe20000400000 */
[----:B------:R-:W-:Y:S06]  /*1690*/  @!P2 BRA `(.L_x_9) ;  /* 0x000000040070a947 */ /* 0x000fec0003800000 */
[----:B------:R-:W-:-:S13]  /*16a0*/  FSETP.NEU.AND P0, PT, |R6|, +INF , PT ;  /* 0x7f8000000600780b */ /* 0x000fda0003f0d200 */
[----:B------:R-:W-:Y:S01]  /*16b0*/  @!P0 FMUL R7, RZ, R6 ;  /* 0x00000006ff078220 */ /* 0x000fe20000400000 */
[----:B------:R-:W-:Y:S01]  /*16c0*/  @!P0 IMAD.MOV.U32 R8, RZ, RZ, RZ ;  /* 0x000000ffff088224 */ /* 0x000fe200078e00ff */
[----:B------:R-:W-:Y:S06]  /*16d0*/  @!P0 BRA `(.L_x_9) ;  /* 0x0000000400608947 */ /* 0x000fec0003800000 */
[----:B------:R-:W-:Y:S01]  /*16e0*/  IMAD.SHL.U32 R0, R6, 0x100, RZ ;  /* 0x0000010006007824 */ /* 0x000fe200078e00ff */
[----:B------:R-:W-:Y:S01]  /*16f0*/  MOV R7, RZ ;  /* 0x000000ff00077202 */ /* 0x000fe20000000f00 */
[----:B------:R-:W-:Y:S01]  /*1700*/  IMAD.MOV.U32 R23, RZ, RZ, RZ ;  /* 0x000000ffff177224 */ /* 0x000fe200078e00ff */
[----:B------:R-:W0:Y:S01]  /*1710*/  LDCU.64 UR8, c[0x4][URZ] ;  /* 0x01000000ff0877ac */ /* 0x000e220008000a00 */
[----:B------:R-:W-:Y:S01]  /*1720*/  IMAD.MOV.U32 R8, RZ, RZ, RZ ;  /* 0x000000ffff087224 */ /* 0x000fe200078e00ff */
[----:B------:R-:W-:Y:S01]  /*1730*/  LOP3.LUT R25, R0, 0x80000000, RZ, 0xfc, !PT ;  /* 0x8000000000197812 */ /* 0x000fe200078efcff */
[----:B------:R-:W-:-:S06]  /*1740*/  UMOV UR4, URZ ;  /* 0x000000ff00047c82 */ /* 0x000fcc0008000000 */
.L_x_10:
        /* <DEDUP_REMOVED lines=11> */
[----:B------:R-:W-:-:S02]  /*1800*/  ISETP.EQ.AND P4, PT, R8, 0x10, PT ;  /* 0x000000100800780c */ /* 0x000fc40003f82270 */
[C---:B------:R-:W-:Y:S01]  /*1810*/  ISETP.EQ.AND P5, PT, R8.reuse, 0x14, PT ;  /* 0x000000140800780c */ /* 0x040fe20003fa2270 */
[----:B------:R-:W-:Y:S02]  /*1820*/  VIADD R8, R8, 0x4 ;  /* 0x0000000408087836 */ /* 0x000fe40000000000 */
[----:B--2---:R-:W-:-:S03]  /*1830*/  IMAD.WIDE.U32 R12, R12, R25, RZ ;  /* 0x000000190c0c7225 */ /* 0x004fc600078e00ff */
[----:B------:R-:W-:-:S04]  /*1840*/  IADD3 R0, P6, PT, R12, R7, RZ ;  /* 0x000000070c007210 */ /* 0x000fc80007fde0ff */
[----:B------:R-:W-:Y:S01]  /*1850*/  @P1 MOV R11, R0 ;  /* 0x00000000000b1202 */ /* 0x000fe20000000f00 */
[----:B------:R-:W-:Y:S02]  /*1860*/  IMAD.X R7, R13, 0x1, R23, P6 ;  /* 0x000000010d077824 */ /* 0x000fe400030e0617 */
[--C-:B------:R-:W-:Y:S02]  /*1870*/  @P0 IMAD.MOV.U32 R9, RZ, RZ, R0.reuse ;  /* 0x000000ffff090224 */ /* 0x100fe400078e0000 */
[--C-:B------:R-:W-:Y:S02]  /*1880*/  @P2 IMAD.MOV.U32 R16, RZ, RZ, R0.reuse ;  /* 0x000000ffff102224 */ /* 0x100fe400078e0000 */
[--C-:B------:R-:W-:Y:S02]  /*1890*/  @P3 IMAD.MOV.U32 R17, RZ, RZ, R0.reuse ;  /* 0x000000ffff113224 */ /* 0x100fe400078e0000 */
[--C-:B------:R-:W-:Y:S02]  /*18a0*/  @P4 IMAD.MOV.U32 R18, RZ, RZ, R0.reuse ;  /* 0x000000ffff124224 */ /* 0x100fe400078e0000 */
[----:B------:R-:W-:Y:S01]  /*18b0*/  @P5 IMAD.MOV.U32 R19, RZ, RZ, R0 ;  /* 0x000000ffff135224 */ /* 0x000fe200078e0000 */
[----:B------:R-:W-:Y:S06]  /*18c0*/  BRA.U UP0, `(.L_x_10) ;  /* 0xfffffffd00a07547 */ /* 0x000fec000b83ffff */
[----:B------:R-:W-:-:S04]  /*18d0*/  SHF.R.U32.HI R12, RZ, 0x17, R6 ;  /* 0x00000017ff0c7819 */ /* 0x000fc80000011606 */
[C---:B------:R-:W-:Y:S02]  /*18e0*/  LOP3.LUT R0, R12.reuse, 0xe0, RZ, 0xc0, !PT ;  /* 0x000000e00c007812 */ /* 0x040fe400078ec0ff */
[----:B------:R-:W-:-:S03]  /*18f0*/  LOP3.LUT P6, RZ, R12, 0x1f, RZ, 0xc0, !PT ;  /* 0x0000001f0cff7812 */ /* 0x000fc600078cc0ff */
[----:B------:R-:W-:-:S05]  /*1900*/  VIADD R0, R0, 0xffffff80 ;  /* 0xffffff8000007836 */ /* 0x000fca0000000000 */
[----:B------:R-:W-:-:S04]  /*1910*/  SHF.R.U32.HI R0, RZ, 0x5, R0 ;  /* 0x00000005ff007819 */ /* 0x000fc80000011600 */
[----:B------:R-:W-:-:S04]  /*1920*/  LEA R13, -R0, RZ, 0x2 ;  /* 0x000000ff000d7211 */ /* 0x000fc800078e11ff */
[C---:B------:R-:W-:Y:S02]  /*1930*/  ISETP.EQ.AND P3, PT, R13.reuse, -0x18, PT ;  /* 0xffffffe80d00780c */ /* 0x040fe40003f62270 */
[C---:B------:R-:W-:Y:S02]  /*1940*/  ISETP.EQ.AND P4, PT, R13.reuse, -0x14, PT ;  /* 0xffffffec0d00780c */ /* 0x040fe40003f82270 */
[C---:B------:R-:W-:Y:S02]  /*1950*/  ISETP.EQ.AND P2, PT, R13.reuse, -0x10, PT ;  /* 0xfffffff00d00780c */ /* 0x040fe40003f42270 */
[C---:B------:R-:W-:Y:S02]  /*1960*/  ISETP.EQ.AND P1, PT, R13.reuse, -0xc, PT ;  /* 0xfffffff40d00780c */ /* 0x040fe40003f22270 */
[C---:B------:R-:W-:Y:S02]  /*1970*/  ISETP.EQ.AND P0, PT, R13.reuse, -0x8, PT ;  /* 0xfffffff80d00780c */ /* 0x040fe40003f02270 */
[----:B------:R-:W-:-:S03]  /*1980*/  ISETP.EQ.AND P5, PT, R13, RZ, PT ;  /* 0x000000ff0d00720c */ /* 0x000fc60003fa2270 */
[--C-:B------:R-:W-:Y:S01]  /*1990*/  @P3 IMAD.MOV.U32 R0, RZ, RZ, R9.reuse ;  /* 0x000000ffff003224 */ /* 0x100fe200078e0009 */
[C---:B------:R-:W-:Y:S01]  /*19a0*/  ISETP.EQ.AND P3, PT, R13.reuse, -0x4, PT ;  /* 0xfffffffc0d00780c */ /* 0x040fe20003f62270 */
[----:B------:R-:W-:Y:S02]  /*19b0*/  @P4 IMAD.MOV.U32 R8, RZ, RZ, R9 ;  /* 0x000000ffff084224 */ /* 0x000fe400078e0009 */
[--C-:B------:R-:W-:Y:S01]  /*19c0*/  @P4 IMAD.MOV.U32 R0, RZ, RZ, R11.reuse ;  /* 0x000000ffff004224 */ /* 0x100fe200078e000b */
[----:B------:R-:W-:Y:S01]  /*19d0*/  ISETP.EQ.AND P4, PT, R13, 0x4, PT ;  /* 0x000000040d00780c */ /* 0x000fe20003f82270 */
        /* <DEDUP_REMOVED lines=13> */
[----:B------:R-:W-:Y:S01]  /*1ab0*/  LOP3.LUT R11, R12, 0x1f, RZ, 0xc0, !PT ;  /* 0x0000001f0c0b7812 */ /* 0x000fe200078ec0ff */
[----:B------:R-:W-:Y:S01]  /*1ac0*/  @P0 IMAD.MOV.U32 R9, RZ, RZ, R16 ;  /* 0x000000ffff090224 */ /* 0x000fe200078e0010 */
[----:B------:R-:W-:Y:S01]  /*1ad0*/  ISETP.EQ.AND P0, PT, R13, 0x8, PT ;  /* 0x000000080d00780c */ /* 0x000fe20003f02270 */
[----:B------:R-:W-:Y:S01]  /*1ae0*/  @P3 IMAD.MOV.U32 R9, RZ, RZ, R17 ;  /* 0x000000ffff093224 */ /* 0x000fe200078e0011 */
[----:B------:R-:W-:Y:S01]  /*1af0*/  SHF.L.W.U32.HI R0, R8, R11, R0 ;  /* 0x0000000b08007219 */ /* 0x000fe20000010e00 */
[----:B------:R-:W-:Y:S02]  /*1b00*/  @P5 IMAD.MOV.U32 R9, RZ, RZ, R18 ;  /* 0x000000ffff095224 */ /* 0x000fe400078e0012 */
[----:B------:R-:W-:-:S08]  /*1b10*/  @P4 IMAD.MOV.U32 R9, RZ, RZ, R19 ;  /* 0x000000ffff094224 */ /* 0x000fd000078e0013 */
[----:B------:R-:W-:-:S05]  /*1b20*/  @P0 IMAD.MOV.U32 R9, RZ, RZ, R7 ;  /* 0x000000ffff090224 */ /* 0x000fca00078e0007 */
[----:B------:R-:W-:-:S07]  /*1b30*/  SHF.L.W.U32.HI R8, R9, R11, R8 ;  /* 0x0000000b09087219 */ /* 0x000fce0000010e08 */
.L_x_11:
[C---:B------:R-:W-:Y:S01]  /*1b40*/  SHF.L.W.U32.HI R7, R8.reuse, 0x2, R0 ;  /* 0x0000000208077819 */ /* 0x040fe20000010e00 */
[----:B------:R-:W-:Y:S01]  /*1b50*/  UMOV UR4, 0x54442d19 ;  /* 0x54442d1900047882 */ /* 0x000fe20000000000 */
[----:B------:R-:W-:Y:S01]  /*1b60*/  SHF.L.U32 R8, R8, 0x2, RZ ;  /* 0x0000000208087819 */ /* 0x000fe200000006ff */
[----:B------:R-:W-:Y:S01]  /*1b70*/  UMOV UR5, 0x3bf921fb ;  /* 0x3bf921fb00057882 */ /* 0x000fe20000000000 */
[----:B------:R-:W-:Y:S02]  /*1b80*/  SHF.R.S32.HI R9, RZ, 0x1f, R7 ;  /* 0x0000001fff097819 */ /* 0x000fe40000011407 */
[----:B------:R-:W-:Y:S02]  /*1b90*/  ISETP.GE.AND P1, PT, R6, RZ, PT ;  /* 0x000000ff0600720c */ /* 0x000fe40003f26270 */
[C---:B------:R-:W-:Y:S02]  /*1ba0*/  LOP3.LUT R14, R9.reuse, R8, RZ, 0x3c, !PT ;  /* 0x00000008090e7212 */ /* 0x040fe400078e3cff */
[----:B------:R-:W-:-:S02]  /*1bb0*/  LOP3.LUT R15, R9, R7, RZ, 0x3c, !PT ;  /* 0x00000007090f7212 */ /* 0x000fc400078e3cff */
[----:B------:R-:W-:Y:S02]  /*1bc0*/  SHF.R.U32.HI R0, RZ, 0x1e, R0 ;  /* 0x0000001eff007819 */ /* 0x000fe40000011600 */
[----:B------:R-:W0:Y:S01]  /*1bd0*/  I2F.F64.S64 R8, R14 ;  /* 0x0000000e00087312 */ /* 0x000e220000301c00 */
[----:B------:R-:W-:-:S04]  /*1be0*/  LOP3.LUT R6, R7, R6, RZ, 0x3c, !PT ;  /* 0x0000000607067212 */ /* 0x000fc800078e3cff */
[----:B------:R-:W-:Y:S01]  /*1bf0*/  ISETP.GE.AND P0, PT, R6, RZ, PT ;  /* 0x000000ff0600720c */ /* 0x000fe20003f06270 */
[----:B0-----:R-:W-:Y:S01]  /*1c00*/  DMUL R12, R8, UR4 ;  /* 0x00000004080c7c28 */ /* 0x001fe20008000000 */
[----:B------:R-:W-:-:S05]  /*1c10*/  LEA.HI R8, R7, R0, RZ, 0x1 ;  /* 0x0000000007087211 */ /* 0x000fca00078f08ff */
[----:B------:R-:W-:-:S04]  /*1c20*/  IMAD.MOV R0, RZ, RZ, -R8 ;  /* 0x000000ffff007224 */ /* 0x000fc800078e0a08 */
[----:B------:R-:W0:Y:S01]  /*1c30*/  F2F.F32.F64 R12, R12 ;  /* 0x0000000c000c7310 */ /* 0x000e220000301000 */
[----:B------:R-:W-:Y:S01]  /*1c40*/  @!P1 IMAD.MOV.U32 R8, RZ, RZ, R0 ;  /* 0x000000ffff089224 */ /* 0x000fe200078e0000 */
[----:B0-----:R-:W-:-:S07]  /*1c50*/  FSEL R7, -R12, R12, !P0 ;  /* 0x0000000c0c077208 */ /* 0x001fce0004000100 */
.L_x_9:
[----:B------:R-:W-:Y:S01]  /*1c60*/  FMUL R9, R7, R7 ;  /* 0x0000000707097220 */ /* 0x000fe20000400000 */
[----:B------:R-:W-:Y:S01]  /*1c70*/  LOP3.LUT R0, R8, 0x1, RZ, 0xc0, !PT ;  /* 0x0000000108007812 */ /* 0x000fe200078ec0ff */
[----:B------:R-:W-:Y:S01]  /*1c80*/  IMAD.MOV.U32 R6, RZ, RZ, 0x3c0885e4 ;  /* 0x3c0885e4ff067424 */ /* 0x000fe200078e00ff */
[----:B------:R-:W-:Y:S01]  /*1c90*/  STG.E desc[UR6][R2.64], R21 ;  /* 0x0000001502007986 */ /* 0x000fe2000c101906 */
[----:B------:R-:W-:Y:S01]  /*1ca0*/  FFMA R10, R9, R10, -0.0013887860113754868507 ;  /* 0xbab607ed090a7423 */ /* 0x000fe2000000000a */
[----:B------:R-:W-:Y:S01]  /*1cb0*/  ISETP.NE.U32.AND P0, PT, R0, 0x1, PT ;  /* 0x000000010000780c */ /* 0x000fe20003f05070 */
[----:B------:R-:W-:Y:S02]  /*1cc0*/  VIADD R8, R8, 0x1 ;  /* 0x0000000108087836 */ /* 0x000fe40000000000 */
[----:B------:R-:W-:Y:S01]  /*1cd0*/  IMAD.MOV.U32 R11, RZ, RZ, 0x3e2aaaa8 ;  /* 0x3e2aaaa8ff0b7424 */ /* 0x000fe200078e00ff */
[----:B------:R-:W-:Y:S02]  /*1ce0*/  FSEL R10, R10, -0.00019574658654164522886, P0 ;  /* 0xb94d41530a0a7808 */ /* 0x000fe40000000000 */
[----:B------:R-:W-:-:S02]  /*1cf0*/  FSEL R6, R6, 0.041666727513074874878, !P0 ;  /* 0x3d2aaabb06067808 */ /* 0x000fc40004000000 */
[----:B------:R-:W-:Y:S02]  /*1d00*/  LOP3.LUT P1, RZ, R8, 0x2, RZ, 0xc0, !PT ;  /* 0x0000000208ff7812 */ /* 0x000fe4000782c0ff */
[----:B------:R-:W-:Y:S01]  /*1d10*/  FSEL R0, R7, 1, !P0 ;  /* 0x3f80000007007808 */ /* 0x000fe20004000000 */
[----:B------:R-:W-:Y:S01]  /*1d20*/  FFMA R6, R9, R10, R6 ;  /* 0x0000000a09067223 */ /* 0x000fe20000000006 */
[----:B------:R-:W-:-:S03]  /*1d30*/  FSEL R11, -R11, -0.4999999701976776123, !P0 ;  /* 0xbeffffff0b0b7808 */ /* 0x000fc60004000100 */
[C---:B------:R-:W-:Y:S02]  /*1d40*/  FFMA R7, R9.reuse, R0, RZ ;  /* 0x0000000009077223 */ /* 0x040fe400000000ff */
[----:B------:R-:W-:-:S04]  /*1d50*/  FFMA R6, R9, R6, R11 ;  /* 0x0000000609067223 */ /* 0x000fc8000000000b */
[----:B------:R-:W-:-:S04]  /*1d60*/  FFMA R0, R7, R6, R0 ;  /* 0x0000000607007223 */ /* 0x000fc80000000000 */
[----:B------:R-:W-:-:S04]  /*1d70*/  @P1 FADD R0, RZ, -R0 ;  /* 0x80000000ff001221 */ /* 0x000fc80000000000 */
[----:B------:R-:W-:-:S05]  /*1d80*/  FFMA R5, R4, R0, R5 ;  /* 0x0000000004057223 */ /* 0x000fca0000000005 */
[----:B------:R-:W-:Y:S01]  /*1d90*/  STG.E desc[UR6][R2.64+0x4], R5 ;  /* 0x0000040502007986 */ /* 0x000fe2000c101906 */
[----:B------:R-:W-:Y:S05]  /*1da0*/  EXIT ;  /* 0x000000000000794d */ /* 0x000fea0003800000 */
.L_x_12:
[----:B------:R-:W-:-:S00]  /*1db0*/  BRA `(.L_x_12) ;  /* 0xfffffffc00fc7947 */ /* 0x000fc0000383ffff */
[----:B------:R-:W-:-:S00]  /*1dc0*/  NOP ;  /* 0x0000000000007918 */ /* 0x000fc00000000000 */
        /* <DEDUP_REMOVED lines=11> */
.L_x_13:


//--------------------- .nv.global.init           --------------------------
	.section	.nv.global.init,"aw",@progbits
	.align	4
.nv.global.init:
	.type		__cudart_i2opi_f,@object
	.size		__cudart_i2opi_f,(.L_0 - __cudart_i2opi_f)
__cudart_i2opi_f:
        /*0000*/ 	.byte	0x41, 0x90, 0x43, 0x3c, 0x99, 0x95, 0x62, 0xdb, 0xc0, 0xdd, 0x34, 0xf5, 0xd1, 0x57, 0x27, 0xfc
        /*0010*/ 	.byte	0x29, 0x15, 0x44, 0x4e, 0x6e, 0x83, 0xf9, 0xa2
.L_0:


//--------------------- .nv.shared.reserved.0     --------------------------
	.section	.nv.shared.reserved.0,"aw",@nobits
	.weak		__nv_reservedSMEM_offset_0_alias
	.size		__nv_reservedSMEM_offset_0_alias, 0, 64
	.other		__nv_reservedSMEM_offset_0_alias,@"STO_CUDA_RESERVED_SHARED STV_DEFAULT"
__nv_reservedSMEM_offset_0_alias:
	.zero		0
	.zero		64


//--------------------- .nv.constant0.obracanie   --------------------------
	.section	.nv.constant0.obracanie,"a",@progbits
	.sectionflags	@""
	.align	4
.nv.constant0.obracanie:
	.zero		908


//--------------------- SYMBOLS --------------------------

	.type		.nv.reservedSmem.offset0,@object
	.size		.nv.reservedSmem.offset0,0x4
